// auto-generated by cutlass_sweep.fmha — config: {"arch": "sm_90", "direction": "fwd", "dtype": "fp16", "head_dim": 112, "mask": "residual", "schedule": "pingpong", "tile_kv": 128, "tile_q": 128}
#include "cutlass/cutlass.h"
#include "cute/tensor.hpp"
#include "cutlass/device_kernel.h"
#include "cutlass/kernel_hardware_info.h"
#include "88_hopper_fmha/collective/fmha_fusion.hpp"
#include "88_hopper_fmha/kernel/fmha_kernel_builder.hpp"

using namespace cute;
using Element = cutlass::half_t;
using TileShape = Shape<_128, _128, _112>;
using StrideQ = cute::tuple<int, _1, cute::tuple<int, int>>;
using StrideK = cute::tuple<int, _1, cute::tuple<int, int>>;
using StrideV = cute::tuple<int, cute::_1, cute::tuple<int, int>>;

using Kernel = typename cutlass::fmha::kernel::FmhaBuilder<
    Element, float, float,
    TileShape, StrideQ, StrideK, StrideV,
    cutlass::fmha::collective::ResidualFusion,
    cutlass::gemm::KernelTmaWarpSpecializedPingpong
  >::Kernel;

auto* _anchor = &cutlass::device_kernel<Kernel>;


// ===== COMPILED SASS (sm_90a) =====

	.target	sm_90a

	.elftype	@"ET_EXEC"


//--------------------- .note.nv.tkinfo           --------------------------
	.section	.note.nv.tkinfo,"",@"SHT_NOTE"
	.sectionflags	@"SHF_NOTE_NV_TKINFO"
	.tkinfo
        /*0018*/ 	.word	0x00000002
        /*0030*/ 	.string	""
        /*0030*/ 	.string	"ptxas"
        /*0030*/ 	.string	"Cuda compilation tools, release 13.0, V13.0.88"
        /*0030*/ 	.string	"Build cuda_13.0.r13.0/compiler.36424714_0"
        /*0030*/ 	.string	"-arch sm_90a -m 64 "



//--------------------- .note.nv.cuinfo           --------------------------
	.section	.note.nv.cuinfo,"",@"SHT_NOTE"
	.sectionflags	@"SHF_NOTE_NV_CUINFO"
        /*0018*/ 	.short	0x0002
        /*001a*/ 	.short	0x005a
        /*001c*/ 	.short	0x0082
	.zero		2


//--------------------- .nv.info                  --------------------------
	.section	.nv.info,"",@"SHT_CUDA_INFO"
	.align	4


	//----- nvinfo : EIATTR_REGCOUNT
	.align		4
        /*0000*/ 	.byte	0x04, 0x2f
        /*0002*/ 	.short	(.L_16 - .L_15)
	.align		4
.L_15:
        /*0004*/ 	.word	index@(_ZN7cutlass13device_kernelINS_4fmha6kernel28FmhaKernelTmaWarpSpecializedINS1_10collective30FmhaMainloopTmaWarpSpecializedINS_6half_tEffN4cute5tupleIJNS7_1CILi128EEESA_NS9_ILi112EEEEEENS8_IJiNS9_ILi1EEENS8_IJiiEEEEEESF_SF_NS4_14ResidualFusionEJNS2_6OptionILNS2_3TagE0ENS9_ILb1EEEEENSH_ILSI_2ESJ_EEEEENS4_15FmhaFwdEpilogueIS6_fNS8_IJNS9_ILi64EEESB_SA_EEEEENS2_23PersistentTileSchedulerEJSK_SL_EEEEEvNT_6ParamsE)
        /*0008*/ 	.word	0x000000a8


	//----- nvinfo : EIATTR_FRAME_SIZE
	.align		4
.L_16:
        /*000c*/ 	.byte	0x04, 0x11
        /*000e*/ 	.short	(.L_18 - .L_17)
	.align		4
.L_17:
        /*0010*/ 	.word	index@($__internal_0_$__cuda_sm20_rcp_rn_f32_slowpath)
        /*0014*/ 	.word	0x00000000


	//----- nvinfo : EIATTR_FRAME_SIZE
	.align		4
.L_18:
        /*0018*/ 	.byte	0x04, 0x11
        /*001a*/ 	.short	(.L_20 - .L_19)
	.align		4
.L_19:
        /*001c*/ 	.word	index@(_ZN7cutlass13device_kernelINS_4fmha6kernel28FmhaKernelTmaWarpSpecializedINS1_10collective30FmhaMainloopTmaWarpSpecializedINS_6half_tEffN4cute5tupleIJNS7_1CILi128EEESA_NS9_ILi112EEEEEENS8_IJiNS9_ILi1EEENS8_IJiiEEEEEESF_SF_NS4_14ResidualFusionEJNS2_6OptionILNS2_3TagE0ENS9_ILb1EEEEENSH_ILSI_2ESJ_EEEEENS4_15FmhaFwdEpilogueIS6_fNS8_IJNS9_ILi64EEESB_SA_EEEEENS2_23PersistentTileSchedulerEJSK_SL_EEEEEvNT_6ParamsE)
        /*0020*/ 	.word	0x00000000


	//----- nvinfo : EIATTR_MIN_STACK_SIZE
	.align		4
.L_20:
        /*0024*/ 	.byte	0x04, 0x12
        /*0026*/ 	.short	(.L_22 - .L_21)
	.align		4
.L_21:
        /*0028*/ 	.word	index@(_ZN7cutlass13device_kernelINS_4fmha6kernel28FmhaKernelTmaWarpSpecializedINS1_10collective30FmhaMainloopTmaWarpSpecializedINS_6half_tEffN4cute5tupleIJNS7_1CILi128EEESA_NS9_ILi112EEEEEENS8_IJiNS9_ILi1EEENS8_IJiiEEEEEESF_SF_NS4_14ResidualFusionEJNS2_6OptionILNS2_3TagE0ENS9_ILb1EEEEENSH_ILSI_2ESJ_EEEEENS4_15FmhaFwdEpilogueIS6_fNS8_IJNS9_ILi64EEESB_SA_EEEEENS2_23PersistentTileSchedulerEJSK_SL_EEEEEvNT_6ParamsE)
        /*002c*/ 	.word	0x00000000
.L_22:


//--------------------- .nv.compat                --------------------------
	.section	.nv.compat,"",@"SHT_CUDA_COMPAT_INFO"
	.align	4
        /*0000*/ 	.byte	0x02, 0x09, 0x01, 0x00, 0x02, 0x02, 0x04, 0x00, 0x02, 0x05, 0x05, 0x00, 0x03, 0x07, 0x01, 0x01
        /*0010*/ 	.byte	0x02, 0x03, 0x01, 0x00, 0x02, 0x06, 0x01, 0x00, 0x04, 0x0b, 0x08, 0x00, 0x00, 0x00, 0x00, 0x00
        /*0020*/ 	.byte	0x00, 0x00, 0x00, 0x00


//--------------------- .nv.info._ZN7cutlass13device_kernelINS_4fmha6kernel28FmhaKernelTmaWarpSpecializedINS1_10collective30FmhaMainloopTmaWarpSpecializedINS_6half_tEffN4cute5tupleIJNS7_1CILi128EEESA_NS9_ILi112EEEEEENS8_IJiNS9_ILi1EEENS8_IJiiEEEEEESF_SF_NS4_14ResidualFusionEJNS2_6OptionILNS2_3TagE0ENS9_ILb1EEEEENSH_ILSI_2ESJ_EEEEENS4_15FmhaFwdEpilogueIS6_fNS8_IJNS9_ILi64EEESB_SA_EEEEENS2_23PersistentTileSchedulerEJSK_SL_EEEEEvNT_6ParamsE --------------------------
	.section	.nv.info._ZN7cutlass13device_kernelINS_4fmha6kernel28FmhaKernelTmaWarpSpecializedINS1_10collective30FmhaMainloopTmaWarpSpecializedINS_6half_tEffN4cute5tupleIJNS7_1CILi128EEESA_NS9_ILi112EEEEEENS8_IJiNS9_ILi1EEENS8_IJiiEEEEEESF_SF_NS4_14ResidualFusionEJNS2_6OptionILNS2_3TagE0ENS9_ILb1EEEEENSH_ILSI_2ESJ_EEEEENS4_15FmhaFwdEpilogueIS6_fNS8_IJNS9_ILi64EEESB_SA_EEEEENS2_23PersistentTileSchedulerEJSK_SL_EEEEEvNT_6ParamsE,"",@"SHT_CUDA_INFO"
	.sectionflags	@""
	.align	4


	//----- nvinfo : EIATTR_CUDA_API_VERSION
	.align		4
        /*0000*/ 	.byte	0x04, 0x37
        /*0002*/ 	.short	(.L_24 - .L_23)
.L_23:
        /*0004*/ 	.word	0x00000082


	//----- nvinfo : EIATTR_KPARAM_INFO
	.align		4
.L_24:
        /*0008*/ 	.byte	0x04, 0x17
        /*000a*/ 	.short	(.L_26 - .L_25)
.L_25:
        /*000c*/ 	.word	0x00000000
        /*0010*/ 	.short	0x0000
        /*0012*/ 	.short	0x0070
        /*0014*/ 	.byte	0x00, 0xf0, 0x01, 0x20


	//----- nvinfo : EIATTR_SPARSE_MMA_MASK
	.align		4
.L_26:
        /*0018*/ 	.byte	0x03, 0x50
        /*001a*/ 	.short	0x0000


	//----- nvinfo : EIATTR_MAXREG_COUNT
	.align		4
        /*001c*/ 	.byte	0x03, 0x1b
        /*001e*/ 	.short	0x00a8


	//----- nvinfo : EIATTR_NUM_BARRIERS
	.align		4
        /*0020*/ 	.byte	0x02, 0x4c
        /*0022*/ 	.byte	0x02
	.zero		1


	//----- nvinfo : EIATTR_EXTERNS
	.align		4
        /*0024*/ 	.byte	0x04, 0x0f
        /*0026*/ 	.short	(.L_28 - .L_27)


	//   ....[0]....
	.align		4
.L_27:
        /*0028*/ 	.word	index@(__assertfail)


	//----- nvinfo : EIATTR_MERCURY_ISA_VERSION
	.align		4
.L_28:
        /*002c*/ 	.byte	0x03, 0x5f
        /*002e*/ 	.short	0x0101


	//----- nvinfo : EIATTR_INT_WARP_WIDE_INSTR_OFFSETS
	.align		4
        /*0030*/ 	.byte	0x04, 0x31
        /*0032*/ 	.short	(.L_30 - .L_29)


	//   ....[0]....
.L_29:
        /*0034*/ 	.word	0x00000760


	//   ....[1]....
        /*0038*/ 	.word	0x00000770


	//   ....[2]....
        /*003c*/ 	.word	0x00000780


	//   ....[3]....
        /*0040*/ 	.word	0x00000790


	//   ....[4]....
        /*0044*/ 	.word	0x00000800


	//   ....[5]....
        /*0048*/ 	.word	0x000009e0


	//   ....[6]....
        /*004c*/ 	.word	0x00000a90


	//----- nvinfo : EIATTR_COOP_GROUP_MASK_REGIDS
	.align		4
.L_30:
        /*0050*/ 	.byte	0x04, 0x29
        /*0052*/ 	.short	(.L_32 - .L_31)


	//   ....[0]....
.L_31:
        /*0054*/ 	.word	0xffffffff


	//   ....[1]....
        /*0058*/ 	.word	0xffffffff


	//   ....[2]....
        /*005c*/ 	.word	0xffffffff


	//   ....[3]....
        /*0060*/ 	.word	0xffffffff


	//   ....[4]....
        /*0064*/ 	.word	0xffffffff


	//   ....[5]....
        /*0068*/ 	.word	0xffffffff


	//   ....[6]....
        /*006c*/ 	.word	0xffffffff


	//   ....[7]....
        /*0070*/ 	.word	0xffffffff


	//   ....[8]....
        /*0074*/ 	.word	0xffffffff


	//   ....[9]....
        /*0078*/ 	.word	0xffffffff


	//   ....[10]....
        /*007c*/ 	.word	0xffffffff


	//   ....[11]....
        /*0080*/ 	.word	0xffffffff


	//   ....[12]....
        /*0084*/ 	.word	0xffffffff


	//   ....[13]....
        /*0088*/ 	.word	0xffffffff


	//   ....[14]....
        /*008c*/ 	.word	0xffffffff


	//   ....[15]....
        /*0090*/ 	.word	0xffffffff


	//   ....[16]....
        /*0094*/ 	.word	0xffffffff


	//   ....[17]....
        /*0098*/ 	.word	0xffffffff


	//   ....[18]....
        /*009c*/ 	.word	0xffffffff


	//   ....[19]....
        /*00a0*/ 	.word	0xffffffff


	//   ....[20]....
        /*00a4*/ 	.word	0xffffffff


	//   ....[21]....
        /*00a8*/ 	.word	0xffffffff


	//----- nvinfo : EIATTR_COOP_GROUP_INSTR_OFFSETS
	.align		4
.L_32:
        /*00ac*/ 	.byte	0x04, 0x28
        /*00ae*/ 	.short	(.L_34 - .L_33)


	//   ....[0]....
.L_33:
        /*00b0*/ 	.word	0x00000070


	//   ....[1]....
        /*00b4*/ 	.word	0x000000a0


	//   ....[2]....
        /*00b8*/ 	.word	0x000001d0


	//   ....[3]....
        /*00bc*/ 	.word	0x000003e0


	//   ....[4]....
        /*00c0*/ 	.word	0x000005a0


	//   ....[5]....
        /*00c4*/ 	.word	0x00000700


	//   ....[6]....
        /*00c8*/ 	.word	0x00002080


	//   ....[7]....
        /*00cc*/ 	.word	0x00002130


	//   ....[8]....
        /*00d0*/ 	.word	0x00002990


	//   ....[9]....
        /*00d4*/ 	.word	0x00002ab0


	//   ....[10]....
        /*00d8*/ 	.word	0x00005a30


	//   ....[11]....
        /*00dc*/ 	.word	0x00005a60


	//   ....[12]....
        /*00e0*/ 	.word	0x00006320


	//   ....[13]....
        /*00e4*/ 	.word	0x00006460


	//   ....[14]....
        /*00e8*/ 	.word	0x00009f40


	//   ....[15]....
        /*00ec*/ 	.word	0x0000a040


	//   ....[16]....
        /*00f0*/ 	.word	0x0000a9c0


	//   ....[17]....
        /*00f4*/ 	.word	0x0000aaf0


	//   ....[18]....
        /*00f8*/ 	.word	0x0000d9c0


	//   ....[19]....
        /*00fc*/ 	.word	0x0000da00


	//   ....[20]....
        /*0100*/ 	.word	0x0000da40


	//   ....[21]....
        /*0104*/ 	.word	0x0000da60


	//----- nvinfo : EIATTR_REG_RECONFIG
	.align		4
.L_34:
        /*0108*/ 	.byte	0x01, 0x54
	.zero		2


	//----- nvinfo : EIATTR_SYSCALL_OFFSETS
	.align		4
        /*010c*/ 	.byte	0x04, 0x46
        /*010e*/ 	.short	(.L_36 - .L_35)


	//   ....[0]....
.L_35:
        /*0110*/ 	.word	0x0000e610


	//   ....[1]....
        /*0114*/ 	.word	0x0000e770


	//----- nvinfo : EIATTR_MBARRIER_INSTR_OFFSETS
	.align		4
.L_36:
        /*0118*/ 	.byte	0x04, 0x39
        /*011a*/ 	.short	(.L_38 - .L_37)


	//   ....[0]....
.L_37:
        /*011c*/ 	.word	0x00000390
        /*0120*/ 	.word	0x000000ff
        /*0124*/ 	.word	0x0002c250
        /*0128*/ 	.short	0x0100
        /*012a*/ 	.byte	0x08
	.zero		1


	//   ....[1]....
        /*012c*/ 	.word	0x000003a0
        /*0130*/ 	.word	0x000000ff
        /*0134*/ 	.word	0x0002c260
        /*0138*/ 	.short	0x0100
        /*013a*/ 	.byte	0x08
	.zero		1


	//   ....[2]....
        /*013c*/ 	.word	0x000003b0
        /*0140*/ 	.word	0x000000ff
        /*0144*/ 	.word	0x0002c258
        /*0148*/ 	.short	0x0100
        /*014a*/ 	.byte	0x08
	.zero		1


	//   ....[3]....
        /*014c*/ 	.word	0x000003c0
        /*0150*/ 	.word	0x000000ff
        /*0154*/ 	.word	0x0002c268
        /*0158*/ 	.short	0x0100
        /*015a*/ 	.byte	0x08
	.zero		1


	//   ....[4]....
        /*015c*/ 	.word	0x000004f0
        /*0160*/ 	.word	0x000000ff
        /*0164*/ 	.word	0x0002c200
        /*0168*/ 	.short	0x0100
        /*016a*/ 	.byte	0x08
	.zero		1


	//   ....[5]....
        /*016c*/ 	.word	0x00000500
        /*0170*/ 	.word	0x000000ff
        /*0174*/ 	.word	0x0002c228
        /*0178*/ 	.short	0x0100
        /*017a*/ 	.byte	0x08
	.zero		1


	//   ....[6]....
        /*017c*/ 	.word	0x00000510
        /*0180*/ 	.word	0x000000ff
        /*0184*/ 	.word	0x0002c208
        /*0188*/ 	.short	0x0100
        /*018a*/ 	.byte	0x08
	.zero		1


	//   ....[7]....
        /*018c*/ 	.word	0x00000520
        /*0190*/ 	.word	0x000000ff
        /*0194*/ 	.word	0x0002c230
        /*0198*/ 	.short	0x0100
        /*019a*/ 	.byte	0x08
	.zero		1


	//   ....[8]....
        /*019c*/ 	.word	0x00000530
        /*01a0*/ 	.word	0x000000ff
        /*01a4*/ 	.word	0x0002c210
        /*01a8*/ 	.short	0x0100
        /*01aa*/ 	.byte	0x08
	.zero		1


	//   ....[9]....
        /*01ac*/ 	.word	0x00000540
        /*01b0*/ 	.word	0x000000ff
        /*01b4*/ 	.word	0x0002c238
        /*01b8*/ 	.short	0x0100
        /*01ba*/ 	.byte	0x08
	.zero		1


	//   ....[10]....
        /*01bc*/ 	.word	0x00000550
        /*01c0*/ 	.word	0x000000ff
        /*01c4*/ 	.word	0x0002c218
        /*01c8*/ 	.short	0x0100
        /*01ca*/ 	.byte	0x08
	.zero		1


	//   ....[11]....
        /*01cc*/ 	.word	0x00000560
        /*01d0*/ 	.word	0x000000ff
        /*01d4*/ 	.word	0x0002c240
        /*01d8*/ 	.short	0x0100
        /*01da*/ 	.byte	0x08
	.zero		1


	//   ....[12]....
        /*01dc*/ 	.word	0x00000570
        /*01e0*/ 	.word	0x000000ff
        /*01e4*/ 	.word	0x0002c220
        /*01e8*/ 	.short	0x0100
        /*01ea*/ 	.byte	0x08
	.zero		1


	//   ....[13]....
        /*01ec*/ 	.word	0x00000580
        /*01f0*/ 	.word	0x000000ff
        /*01f4*/ 	.word	0x0002c248
        /*01f8*/ 	.short	0x0100
        /*01fa*/ 	.byte	0x08
	.zero		1


	//   ....[14]....
        /*01fc*/ 	.word	0x000006b0
        /*0200*/ 	.word	0x000000ff
        /*0204*/ 	.word	0x0002c270
        /*0208*/ 	.short	0x0100
        /*020a*/ 	.byte	0x08
	.zero		1


	//   ....[15]....
        /*020c*/ 	.word	0x000006c0
        /*0210*/ 	.word	0x000000ff
        /*0214*/ 	.word	0x0002c280
        /*0218*/ 	.short	0x0100
        /*021a*/ 	.byte	0x08
	.zero		1


	//   ....[16]....
        /*021c*/ 	.word	0x000006d0
        /*0220*/ 	.word	0x000000ff
        /*0224*/ 	.word	0x0002c278
        /*0228*/ 	.short	0x0100
        /*022a*/ 	.byte	0x08
	.zero		1


	//   ....[17]....
        /*022c*/ 	.word	0x000006e0
        /*0230*/ 	.word	0x000000ff
        /*0234*/ 	.word	0x0002c288
        /*0238*/ 	.short	0x0100
        /*023a*/ 	.byte	0x08
	.zero		1


	//   ....[18]....
        /*023c*/ 	.word	0x00000820
        /*0240*/ 	.word	0x000000ff
        /*0244*/ 	.word	0x0002c290
        /*0248*/ 	.short	0x0100
        /*024a*/ 	.byte	0x06
	.zero		1


	//   ....[19]....
        /*024c*/ 	.word	0x00000830
        /*0250*/ 	.word	0x000000ff
        /*0254*/ 	.word	0x0002c298
        /*0258*/ 	.short	0x0100
        /*025a*/ 	.byte	0x06
	.zero		1


	//   ....[20]....
        /*025c*/ 	.word	0x00000840
        /*0260*/ 	.word	0x000000ff
        /*0264*/ 	.word	0x0002c2a0
        /*0268*/ 	.short	0x0100
        /*026a*/ 	.byte	0x06
	.zero		1


	//   ....[21]....
        /*026c*/ 	.word	0x00000850
        /*0270*/ 	.word	0x000000ff
        /*0274*/ 	.word	0x0002c2a8
        /*0278*/ 	.short	0x0100
        /*027a*/ 	.byte	0x06
	.zero		1


	//   ....[22]....
        /*027c*/ 	.word	0x00000950
        /*0280*/ 	.word	0x000000ff
        /*0284*/ 	.word	0x0002c2c0
        /*0288*/ 	.short	0x0100
        /*028a*/ 	.byte	0x08
	.zero		1


	//   ....[23]....
        /*028c*/ 	.word	0x00000960
        /*0290*/ 	.word	0x000000ff
        /*0294*/ 	.word	0x0002c2e0
        /*0298*/ 	.short	0x0100
        /*029a*/ 	.byte	0x08
	.zero		1


	//   ....[24]....
        /*029c*/ 	.word	0x00000970
        /*02a0*/ 	.word	0x000000ff
        /*02a4*/ 	.word	0x0002c2c8
        /*02a8*/ 	.short	0x0100
        /*02aa*/ 	.byte	0x08
	.zero		1


	//   ....[25]....
        /*02ac*/ 	.word	0x00000980
        /*02b0*/ 	.word	0x000000ff
        /*02b4*/ 	.word	0x0002c2e8
        /*02b8*/ 	.short	0x0100
        /*02ba*/ 	.byte	0x08
	.zero		1


	//   ....[26]....
        /*02bc*/ 	.word	0x00000990
        /*02c0*/ 	.word	0x000000ff
        /*02c4*/ 	.word	0x0002c2d0
        /*02c8*/ 	.short	0x0100
        /*02ca*/ 	.byte	0x08
	.zero		1


	//   ....[27]....
        /*02cc*/ 	.word	0x000009a0
        /*02d0*/ 	.word	0x000000ff
        /*02d4*/ 	.word	0x0002c2f0
        /*02d8*/ 	.short	0x0100
        /*02da*/ 	.byte	0x08
	.zero		1


	//   ....[28]....
        /*02dc*/ 	.word	0x000009b0
        /*02e0*/ 	.word	0x000000ff
        /*02e4*/ 	.word	0x0002c2d8
        /*02e8*/ 	.short	0x0100
        /*02ea*/ 	.byte	0x08
	.zero		1


	//   ....[29]....
        /*02ec*/ 	.word	0x000009c0
        /*02f0*/ 	.word	0x000000ff
        /*02f4*/ 	.word	0x0002c2f8
        /*02f8*/ 	.short	0x0100
        /*02fa*/ 	.byte	0x08
	.zero		1


	//   ....[30]....
        /*02fc*/ 	.word	0x00000ac0
        /*0300*/ 	.word	0x000000ff
        /*0304*/ 	.word	0x0002c2b0
        /*0308*/ 	.short	0x0100
        /*030a*/ 	.byte	0x06
	.zero		1


	//   ....[31]....
        /*030c*/ 	.word	0x00001250
        /*0310*/ 	.word	0x000000ff
        /*0314*/ 	.word	0x0002c250
        /*0318*/ 	.short	0x010a
        /*031a*/ 	.byte	0x04
	.zero		1


	//   ....[32]....
        /*031c*/ 	.word	0x00001300
        /*0320*/ 	.word	0x000000ff
        /*0324*/ 	.word	0x0002c200
        /*0328*/ 	.short	0x010a
        /*032a*/ 	.byte	0x28
	.zero		1


	//   ....[33]....
        /*032c*/ 	.word	0x00001320
        /*0330*/ 	.word	0x000000ff
        /*0334*/ 	.word	0xfffffff8
        /*0338*/ 	.short	0x010a
        /*033a*/ 	.byte	0x22
	.zero		1


	//   ....[34]....
        /*033c*/ 	.word	0x00003c10
        /*0340*/ 	.word	0x00000004
        /*0344*/ 	.word	0x00000000
        /*0348*/ 	.short	0x0101
        /*034a*/ 	.byte	0x29
	.zero		1


	//   ....[35]....
        /*034c*/ 	.word	0x00003e80
        /*0350*/ 	.word	0x000000ff
        /*0354*/ 	.word	0x0002c200
        /*0358*/ 	.short	0x010a
        /*035a*/ 	.byte	0x06
	.zero		1


	//   ....[36]....
        /*035c*/ 	.word	0x000053a0
        /*0360*/ 	.word	0x000000ff
        /*0364*/ 	.word	0x00000000
        /*0368*/ 	.short	0x0101
        /*036a*/ 	.byte	0x28
	.zero		1


	//   ....[37]....
        /*036c*/ 	.word	0x00005520
        /*0370*/ 	.word	0x000000ff
        /*0374*/ 	.word	0x0002c200
        /*0378*/ 	.short	0x010a
        /*037a*/ 	.byte	0x06
	.zero		1


	//   ....[38]....
        /*037c*/ 	.word	0x00007610
        /*0380*/ 	.word	0x000000ff
        /*0384*/ 	.word	0x0002c200
        /*0388*/ 	.short	0x010a
        /*038a*/ 	.byte	0x06
	.zero		1


	//   ....[39]....
        /*038c*/ 	.word	0x00007b50
        /*0390*/ 	.word	0x000000ff
        /*0394*/ 	.word	0x0002c200
        /*0398*/ 	.short	0x010a
        /*039a*/ 	.byte	0x06
	.zero		1


	//   ....[40]....
        /*039c*/ 	.word	0x00009060
        /*03a0*/ 	.word	0x000000ff
        /*03a4*/ 	.word	0x00000000
        /*03a8*/ 	.short	0x0101
        /*03aa*/ 	.byte	0x06
	.zero		1


	//   ....[41]....
        /*03ac*/ 	.word	0x00009110
        /*03b0*/ 	.word	0x000000ff
        /*03b4*/ 	.word	0x00000000
        /*03b8*/ 	.short	0x0101
        /*03ba*/ 	.byte	0x06
	.zero		1


	//   ....[42]....
        /*03bc*/ 	.word	0x000092c0
        /*03c0*/ 	.word	0x000000ff
        /*03c4*/ 	.word	0x0002c200
        /*03c8*/ 	.short	0x010a
        /*03ca*/ 	.byte	0x06
	.zero		1


	//   ....[43]....
        /*03cc*/ 	.word	0x0000bbd0
        /*03d0*/ 	.word	0x000000ff
        /*03d4*/ 	.word	0x0002c200
        /*03d8*/ 	.short	0x010a
        /*03da*/ 	.byte	0x06
	.zero		1


	//   ....[44]....
        /*03dc*/ 	.word	0x0000c1a0
        /*03e0*/ 	.word	0x000000ff
        /*03e4*/ 	.word	0x0002c200
        /*03e8*/ 	.short	0x010a
        /*03ea*/ 	.byte	0x06
	.zero		1


	//   ....[45]....
        /*03ec*/ 	.word	0x0000d6b0
        /*03f0*/ 	.word	0x000000ff
        /*03f4*/ 	.word	0x00000000
        /*03f8*/ 	.short	0x0101
        /*03fa*/ 	.byte	0x06
	.zero		1


	//   ....[46]....
        /*03fc*/ 	.word	0x0000d760
        /*0400*/ 	.word	0x000000ff
        /*0404*/ 	.word	0x00000000
        /*0408*/ 	.short	0x0101
        /*040a*/ 	.byte	0x06
	.zero		1


	//   ....[47]....
        /*040c*/ 	.word	0x0000d910
        /*0410*/ 	.word	0x000000ff
        /*0414*/ 	.word	0x00000000
        /*0418*/ 	.short	0x0101
        /*041a*/ 	.byte	0x04
	.zero		1


	//   ....[48]....
        /*041c*/ 	.word	0x0000d990
        /*0420*/ 	.word	0x000000ff
        /*0424*/ 	.word	0x00000000
        /*0428*/ 	.short	0x0101
        /*042a*/ 	.byte	0x23
	.zero		1


	//   ....[49]....
        /*042c*/ 	.word	0x0000dfd0
        /*0430*/ 	.word	0x000000ff
        /*0434*/ 	.word	0x00000008
        /*0438*/ 	.short	0x010a
        /*043a*/ 	.byte	0x22
	.zero		1


	//   ....[50]....
        /*043c*/ 	.word	0x0000f970
        /*0440*/ 	.word	0x00000000
        /*0444*/ 	.word	0x0002c290
        /*0448*/ 	.short	0x0101
        /*044a*/ 	.byte	0x24
	.zero		1


	//   ....[51]....
        /*044c*/ 	.word	0x0000fd30
        /*0450*/ 	.word	0x00000007
        /*0454*/ 	.word	0x0002c260
        /*0458*/ 	.short	0x010a
        /*045a*/ 	.byte	0x3f
	.zero		1


	//   ....[52]....
        /*045c*/ 	.word	0x000101a0
        /*0460*/ 	.word	0x00000007
        /*0464*/ 	.word	0x0002c2b0
        /*0468*/ 	.short	0x0101
        /*046a*/ 	.byte	0x3f
	.zero		1


	//   ....[53]....
        /*046c*/ 	.word	0x000101b0
        /*0470*/ 	.word	0x00000007
        /*0474*/ 	.word	0x0002c2b0
        /*0478*/ 	.short	0x010a
        /*047a*/ 	.byte	0x3f
	.zero		1


	//   ....[54]....
        /*047c*/ 	.word	0x00010250
        /*0480*/ 	.word	0x00000004
        /*0484*/ 	.word	0x0002c260
        /*0488*/ 	.short	0x010a
        /*048a*/ 	.byte	0x3f
	.zero		1


	//   ....[55]....
        /*048c*/ 	.word	0x000109b0
        /*0490*/ 	.word	0x00000008
        /*0494*/ 	.word	0x0002c228
        /*0498*/ 	.short	0x010a
        /*049a*/ 	.byte	0x3f
	.zero		1


	//   ....[56]....
        /*049c*/ 	.word	0x00010e00
        /*04a0*/ 	.word	0x00000004
        /*04a4*/ 	.word	0x0002c2b0
        /*04a8*/ 	.short	0x0101
        /*04aa*/ 	.byte	0x3f
	.zero		1


	//   ....[57]....
        /*04ac*/ 	.word	0x00010e10
        /*04b0*/ 	.word	0x00000004
        /*04b4*/ 	.word	0x0002c2b0
        /*04b8*/ 	.short	0x010a
        /*04ba*/ 	.byte	0x3f
	.zero		1


	//   ....[58]....
        /*04bc*/ 	.word	0x00010ec0
        /*04c0*/ 	.word	0x00000007
        /*04c4*/ 	.word	0x0002c228
        /*04c8*/ 	.short	0x010a
        /*04ca*/ 	.byte	0x3f
	.zero		1


	//   ....[59]....
        /*04cc*/ 	.word	0x000113a0
        /*04d0*/ 	.word	0x00000007
        /*04d4*/ 	.word	0x0002c228
        /*04d8*/ 	.short	0x010a
        /*04da*/ 	.byte	0x3f
	.zero		1


	//   ....[60]....
        /*04dc*/ 	.word	0x00011810
        /*04e0*/ 	.word	0x00000007
        /*04e4*/ 	.word	0x0002c228
        /*04e8*/ 	.short	0x010a
        /*04ea*/ 	.byte	0x3f
	.zero		1


	//   ....[61]....
        /*04ec*/ 	.word	0x00011cd0
        /*04f0*/ 	.word	0x00000003
        /*04f4*/ 	.word	0x0002c250
        /*04f8*/ 	.short	0x010a
        /*04fa*/ 	.byte	0x3f
	.zero		1


	//   ....[62]....
        /*04fc*/ 	.word	0x00011d30
        /*0500*/ 	.word	0x00000005
        /*0504*/ 	.word	0x0002c200
        /*0508*/ 	.short	0x010a
        /*050a*/ 	.byte	0x3f
	.zero		1


	//   ....[63]....
        /*050c*/ 	.word	0x00011d90
        /*0510*/ 	.word	0x00000000
        /*0514*/ 	.word	0xfffffff8
        /*0518*/ 	.short	0x010a
        /*051a*/ 	.byte	0x3f
	.zero		1


	//   ....[64]....
        /*051c*/ 	.word	0x00011df0
        /*0520*/ 	.word	0x00000009
        /*0524*/ 	.word	0x0002c200
        /*0528*/ 	.short	0x010a
        /*052a*/ 	.byte	0x3f
	.zero		1


	//   ....[65]....
        /*052c*/ 	.word	0x00011e50
        /*0530*/ 	.word	0x00000006
        /*0534*/ 	.word	0x0002c200
        /*0538*/ 	.short	0x010a
        /*053a*/ 	.byte	0x3f
	.zero		1


	//   ....[66]....
        /*053c*/ 	.word	0x00011eb0
        /*0540*/ 	.word	0x00000008
        /*0544*/ 	.word	0x0002c200
        /*0548*/ 	.short	0x010a
        /*054a*/ 	.byte	0x3f
	.zero		1


	//   ....[67]....
        /*054c*/ 	.word	0x00011f10
        /*0550*/ 	.word	0x00000006
        /*0554*/ 	.word	0x0002c200
        /*0558*/ 	.short	0x010a
        /*055a*/ 	.byte	0x3f
	.zero		1


	//   ....[68]....
        /*055c*/ 	.word	0x00011f70
        /*0560*/ 	.word	0x00000009
        /*0564*/ 	.word	0x0002c200
        /*0568*/ 	.short	0x010a
        /*056a*/ 	.byte	0x3f
	.zero		1


	//   ....[69]....
        /*056c*/ 	.word	0x00011fd0
        /*0570*/ 	.word	0x00000003
        /*0574*/ 	.word	0x00000008
        /*0578*/ 	.short	0x010a
        /*057a*/ 	.byte	0x3f
	.zero		1


	//   ....[70]....
        /*057c*/ 	.word	0x000120a0
        /*0580*/ 	.word	0x00000007
        /*0584*/ 	.word	0x0002c260
        /*0588*/ 	.short	0x010a
        /*058a*/ 	.byte	0x3f
	.zero		1


	//   ....[71]....
        /*058c*/ 	.word	0x000120f0
        /*0590*/ 	.word	0x00000007
        /*0594*/ 	.word	0x0002c2b0
        /*0598*/ 	.short	0x010a
        /*059a*/ 	.byte	0x3f
	.zero		1


	//   ....[72]....
        /*059c*/ 	.word	0x00012140
        /*05a0*/ 	.word	0x00000004
        /*05a4*/ 	.word	0x0002c260
        /*05a8*/ 	.short	0x010a
        /*05aa*/ 	.byte	0x3f
	.zero		1


	//   ....[73]....
        /*05ac*/ 	.word	0x00012210
        /*05b0*/ 	.word	0x00000008
        /*05b4*/ 	.word	0x0002c228
        /*05b8*/ 	.short	0x010a
        /*05ba*/ 	.byte	0x3f
	.zero		1


	//   ....[74]....
        /*05bc*/ 	.word	0x00012260
        /*05c0*/ 	.word	0x00000004
        /*05c4*/ 	.word	0x0002c2b0
        /*05c8*/ 	.short	0x010a
        /*05ca*/ 	.byte	0x3f
	.zero		1


	//   ....[75]....
        /*05cc*/ 	.word	0x000122b0
        /*05d0*/ 	.word	0x00000007
        /*05d4*/ 	.word	0x0002c228
        /*05d8*/ 	.short	0x010a
        /*05da*/ 	.byte	0x3f
	.zero		1


	//   ....[76]....
        /*05dc*/ 	.word	0x00012300
        /*05e0*/ 	.word	0x00000007
        /*05e4*/ 	.word	0x0002c228
        /*05e8*/ 	.short	0x010a
        /*05ea*/ 	.byte	0x3f
	.zero		1


	//   ....[77]....
        /*05ec*/ 	.word	0x00012350
        /*05f0*/ 	.word	0x00000007
        /*05f4*/ 	.word	0x0002c228
        /*05f8*/ 	.short	0x010a
        /*05fa*/ 	.byte	0x3f
	.zero		1


	//----- nvinfo : EIATTR_NUM_MBARRIERS
	.align		4
.L_38:
        /*05fc*/ 	.byte	0x03, 0x38
        /*05fe*/ 	.short	0x001f


	//----- nvinfo : EIATTR_EXIT_INSTR_OFFSETS
	.align		4
        /*0600*/ 	.byte	0x04, 0x1c
        /*0602*/ 	.short	(.L_40 - .L_39)


	//   ....[0]....
.L_39:
        /*0604*/ 	.word	0x00000b20


	//   ....[1]....
        /*0608*/ 	.word	0x00000b90


	//   ....[2]....
        /*060c*/ 	.word	0x0000f9a0


	//   ....[3]....
        /*0610*/ 	.word	0x0000fa00


	//   ....[4]....
        /*0614*/ 	.word	0x0000fa30


	//   ....[5]....
        /*0618*/ 	.word	0x000106b0


	//   ....[6]....
        /*061c*/ 	.word	0x000106e0


	//   ....[7]....
        /*0620*/ 	.word	0x00011cb0


	//----- nvinfo : EIATTR_MAX_THREADS
	.align		4
.L_40:
        /*0624*/ 	.byte	0x04, 0x05
        /*0626*/ 	.short	(.L_42 - .L_41)
.L_41:
        /*0628*/ 	.word	0x00000180
        /*062c*/ 	.word	0x00000001
        /*0630*/ 	.word	0x00000001


	//----- nvinfo : EIATTR_CRS_STACK_SIZE
	.align		4
.L_42:
        /*0634*/ 	.byte	0x04, 0x1e
        /*0636*/ 	.short	(.L_44 - .L_43)
.L_43:
        /*0638*/ 	.word	0x00000000


	//----- nvinfo : EIATTR_CBANK_PARAM_SIZE
	.align		4
.L_44:
        /*063c*/ 	.byte	0x03, 0x19
        /*063e*/ 	.short	0x0870


	//----- nvinfo : EIATTR_PARAM_CBANK
	.align		4
        /*0640*/ 	.byte	0x04, 0x0a
        /*0642*/ 	.short	(.L_46 - .L_45)
	.align		4
.L_45:
        /*0644*/ 	.word	index@(.nv.constant0._ZN7cutlass13device_kernelINS_4fmha6kernel28FmhaKernelTmaWarpSpecializedINS1_10collective30FmhaMainloopTmaWarpSpecializedINS_6half_tEffN4cute5tupleIJNS7_1CILi128EEESA_NS9_ILi112EEEEEENS8_IJiNS9_ILi1EEENS8_IJiiEEEEEESF_SF_NS4_14ResidualFusionEJNS2_6OptionILNS2_3TagE0ENS9_ILb1EEEEENSH_ILSI_2ESJ_EEEEENS4_15FmhaFwdEpilogueIS6_fNS8_IJNS9_ILi64EEESB_SA_EEEEENS2_23PersistentTileSchedulerEJSK_SL_EEEEEvNT_6ParamsE)
        /*0648*/ 	.short	0x0210
        /*064a*/ 	.short	0x0870


	//----- nvinfo : EIATTR_SW_WAR
	.align		4
.L_46:
        /*064c*/ 	.byte	0x04, 0x36
        /*064e*/ 	.short	(.L_48 - .L_47)
.L_47:
        /*0650*/ 	.word	0x00000008
.L_48:


//--------------------- .nv.callgraph             --------------------------
	.section	.nv.callgraph,"",@"SHT_CUDA_CALLGRAPH"
	.align	4
	.sectionentsize	8
	.align		4
        /*0000*/ 	.word	0x00000000
	.align		4
        /*0004*/ 	.word	0xffffffff
	.align		4
        /*0008*/ 	.word	index@(_ZN7cutlass13device_kernelINS_4fmha6kernel28FmhaKernelTmaWarpSpecializedINS1_10collective30FmhaMainloopTmaWarpSpecializedINS_6half_tEffN4cute5tupleIJNS7_1CILi128EEESA_NS9_ILi112EEEEEENS8_IJiNS9_ILi1EEENS8_IJiiEEEEEESF_SF_NS4_14ResidualFusionEJNS2_6OptionILNS2_3TagE0ENS9_ILb1EEEEENSH_ILSI_2ESJ_EEEEENS4_15FmhaFwdEpilogueIS6_fNS8_IJNS9_ILi64EEESB_SA_EEEEENS2_23PersistentTileSchedulerEJSK_SL_EEEEEvNT_6ParamsE)
	.align		4
        /*000c*/ 	.word	index@(__assertfail)
	.align		4
        /*0010*/ 	.word	0x00000000
	.align		4
        /*0014*/ 	.word	0xfffffffe
	.align		4
        /*0018*/ 	.word	0x00000000
	.align		4
        /*001c*/ 	.word	0xfffffffd
	.align		4
        /*0020*/ 	.word	0x00000000
	.align		4
        /*0024*/ 	.word	0xfffffffc


//--------------------- .nv.constant4             --------------------------
	.section	.nv.constant4,"a",@progbits
	.align	8
	.align		8
.nv.constant4:
        /*0000*/ 	.dword	__assertfail
	.align		8
        /*0008*/ 	.dword	__unnamed_1
	.align		8
        /*0010*/ 	.dword	__unnamed_2
	.align		8
        /*0018*/ 	.dword	_ZN39_INTERNAL_92b3aff2_4_k_cu_a65e99ab_32514cuda3std3__45__cpo5beginE
	.align		8
        /*0020*/ 	.dword	_ZN39_INTERNAL_92b3aff2_4_k_cu_a65e99ab_32514cuda3std3__45__cpo3endE
	.align		8
        /*0028*/ 	.dword	_ZN39_INTERNAL_92b3aff2_4_k_cu_a65e99ab_32514cuda3std3__45__cpo6cbeginE
	.align		8
        /*0030*/ 	.dword	_ZN39_INTERNAL_92b3aff2_4_k_cu_a65e99ab_32514cuda3std3__45__cpo4cendE
	.align		8
        /*0038*/ 	.dword	_ZN39_INTERNAL_92b3aff2_4_k_cu_a65e99ab_32514cuda3std3__441_GLOBAL__N__92b3aff2_4_k_cu_a65e99ab_32516ignoreE
	.align		8
        /*0040*/ 	.dword	_ZN39_INTERNAL_92b3aff2_4_k_cu_a65e99ab_32514cuda3std3__419piecewise_constructE
	.align		8
        /*0048*/ 	.dword	_ZN39_INTERNAL_92b3aff2_4_k_cu_a65e99ab_32514cuda3std3__48in_placeE
	.align		8
        /*0050*/ 	.dword	_ZN39_INTERNAL_92b3aff2_4_k_cu_a65e99ab_32514cuda3std6ranges3__45__cpo4swapE
	.align		8
        /*0058*/ 	.dword	_ZN39_INTERNAL_92b3aff2_4_k_cu_a65e99ab_32514cuda3std6ranges3__45__cpo9iter_moveE
	.align		8
        /*0060*/ 	.dword	_ZN39_INTERNAL_92b3aff2_4_k_cu_a65e99ab_32514cute7productE
	.align		8
        /*0068*/ 	.dword	_ZN39_INTERNAL_92b3aff2_4_k_cu_a65e99ab_32514cute1_E
	.align		8
        /*0070*/ 	.dword	$str$24
	.align		8
        /*0078*/ 	.dword	$str$25


//--------------------- .text._ZN7cutlass13device_kernelINS_4fmha6kernel28FmhaKernelTmaWarpSpecializedINS1_10collective30FmhaMainloopTmaWarpSpecializedINS_6half_tEffN4cute5tupleIJNS7_1CILi128EEESA_NS9_ILi112EEEEEENS8_IJiNS9_ILi1EEENS8_IJiiEEEEEESF_SF_NS4_14ResidualFusionEJNS2_6OptionILNS2_3TagE0ENS9_ILb1EEEEENSH_ILSI_2ESJ_EEEEENS4_15FmhaFwdEpilogueIS6_fNS8_IJNS9_ILi64EEESB_SA_EEEEENS2_23PersistentTileSchedulerEJSK_SL_EEEEEvNT_6ParamsE --------------------------
	.section	.text._ZN7cutlass13device_kernelINS_4fmha6kernel28FmhaKernelTmaWarpSpecializedINS1_10collective30FmhaMainloopTmaWarpSpecializedINS_6half_tEffN4cute5tupleIJNS7_1CILi128EEESA_NS9_ILi112EEEEEENS8_IJiNS9_ILi1EEENS8_IJiiEEEEEESF_SF_NS4_14ResidualFusionEJNS2_6OptionILNS2_3TagE0ENS9_ILb1EEEEENSH_ILSI_2ESJ_EEEEENS4_15FmhaFwdEpilogueIS6_fNS8_IJNS9_ILi64EEESB_SA_EEEEENS2_23PersistentTileSchedulerEJSK_SL_EEEEEvNT_6ParamsE,"ax",@progbits
	.align	128
.text._ZN7cutlass13device_kernelINS_4fmha6kernel28FmhaKernelTmaWarpSpecializedINS1_10collective30FmhaMainloopTmaWarpSpecializedINS_6half_tEffN4cute5tupleIJNS7_1CILi128EEESA_NS9_ILi112EEEEEENS8_IJiNS9_ILi1EEENS8_IJiiEEEEEESF_SF_NS4_14ResidualFusionEJNS2_6OptionILNS2_3TagE0ENS9_ILb1EEEEENSH_ILSI_2ESJ_EEEEENS4_15FmhaFwdEpilogueIS6_fNS8_IJNS9_ILi64EEESB_SA_EEEEENS2_23PersistentTileSchedulerEJSK_SL_EEEEEvNT_6ParamsE:
        .type           _ZN7cutlass13device_kernelINS_4fmha6kernel28FmhaKernelTmaWarpSpecializedINS1_10collective30FmhaMainloopTmaWarpSpecializedINS_6half_tEffN4cute5tupleIJNS7_1CILi128EEESA_NS9_ILi112EEEEEENS8_IJiNS9_ILi1EEENS8_IJiiEEEEEESF_SF_NS4_14ResidualFusionEJNS2_6OptionILNS2_3TagE0ENS9_ILb1EEEEENSH_ILSI_2ESJ_EEEEENS4_15FmhaFwdEpilogueIS6_fNS8_IJNS9_ILi64EEESB_SA_EEEEENS2_23PersistentTileSchedulerEJSK_SL_EEEEEvNT_6ParamsE,@function
        .size           _ZN7cutlass13device_kernelINS_4fmha6kernel28FmhaKernelTmaWarpSpecializedINS1_10collective30FmhaMainloopTmaWarpSpecializedINS_6half_tEffN4cute5tupleIJNS7_1CILi128EEESA_NS9_ILi112EEEEEENS8_IJiNS9_ILi1EEENS8_IJiiEEEEEESF_SF_NS4_14ResidualFusionEJNS2_6OptionILNS2_3TagE0ENS9_ILb1EEEEENSH_ILSI_2ESJ_EEEEENS4_15FmhaFwdEpilogueIS6_fNS8_IJNS9_ILi64EEESB_SA_EEEEENS2_23PersistentTileSchedulerEJSK_SL_EEEEEvNT_6ParamsE,(.L_x_155 - _ZN7cutlass13device_kernelINS_4fmha6kernel28FmhaKernelTmaWarpSpecializedINS1_10collective30FmhaMainloopTmaWarpSpecializedINS_6half_tEffN4cute5tupleIJNS7_1CILi128EEESA_NS9_ILi112EEEEEENS8_IJiNS9_ILi1EEENS8_IJiiEEEEEESF_SF_NS4_14ResidualFusionEJNS2_6OptionILNS2_3TagE0ENS9_ILb1EEEEENSH_ILSI_2ESJ_EEEEENS4_15FmhaFwdEpilogueIS6_fNS8_IJNS9_ILi64EEESB_SA_EEEEENS2_23PersistentTileSchedulerEJSK_SL_EEEEEvNT_6ParamsE)
        .other          _ZN7cutlass13device_kernelINS_4fmha6kernel28FmhaKernelTmaWarpSpecializedINS1_10collective30FmhaMainloopTmaWarpSpecializedINS_6half_tEffN4cute5tupleIJNS7_1CILi128EEESA_NS9_ILi112EEEEEENS8_IJiNS9_ILi1EEENS8_IJiiEEEEEESF_SF_NS4_14ResidualFusionEJNS2_6OptionILNS2_3TagE0ENS9_ILb1EEEEENSH_ILSI_2ESJ_EEEEENS4_15FmhaFwdEpilogueIS6_fNS8_IJNS9_ILi64EEESB_SA_EEEEENS2_23PersistentTileSchedulerEJSK_SL_EEEEEvNT_6ParamsE,@"STO_CUDA_ENTRY STV_DEFAULT"
_ZN7cutlass13device_kernelINS_4fmha6kernel28FmhaKernelTmaWarpSpecializedINS1_10collective30FmhaMainloopTmaWarpSpecializedINS_6half_tEffN4cute5tupleIJNS7_1CILi128EEESA_NS9_ILi112EEEEEENS8_IJiNS9_ILi1EEENS8_IJiiEEEEEESF_SF_NS4_14ResidualFusionEJNS2_6OptionILNS2_3TagE0ENS9_ILb1EEEEENSH_ILSI_2ESJ_EEEEENS4_15FmhaFwdEpilogueIS6_fNS8_IJNS9_ILi64EEESB_SA_EEEEENS2_23PersistentTileSchedulerEJSK_SL_EEEEEvNT_6ParamsE:
[----:B------:R-:W1:Y:S01]  /*0000*/  LDC R1, c[0x0][0x28] ;  /* 0x00000a00ff017b82 */ /* 0x000e620000000800 */
[----:B------:R-:W2:Y:S07]  /*0010*/  S2R R2, SR_TID.X ;  /* 0x0000000000027919 */ /* 0x000eae0000002100 */
[----:B------:R-:W3:Y:S01]  /*0020*/  S2UR UR6, SR_CTAID.X ;  /* 0x00000000000679c3 */ /* 0x000ee20000002500 */
[----:B------:R-:W-:Y:S01]  /*0030*/  ELECT P1, URZ, PT ;  /* 0x00000000003f782f */ /* 0x000fe20003820000 */
[----:B------:R-:W-:Y:S01]  /*0040*/  BSSY B0, `(.L_x_0) ;  /* 0x0000018000007945 */ /* 0x000fe20003800000 */
[----:B---3--:R-:W-:-:S02]  /*0050*/  MOV R17, UR6 ;  /* 0x0000000600117c02 */ /* 0x008fc40008000f00 */
[----:B--2---:R-:W-:-:S05]  /*0060*/  SHF.R.U32.HI R0, RZ, 0x5, R2 ;  /* 0x00000005ff007819 */ /* 0x004fca0000011602 */
[----:B------:R-:W2:Y:S02]  /*0070*/  SHFL.IDX PT, R3, R0, RZ, 0x1f ;  /* 0x00001fff00037589 */ /* 0x000ea400000e0000 */
[----:B--2---:R-:W-:Y:S02]  /*0080*/  R2UR UR4, R3 ;  /* 0x00000000030472ca */ /* 0x004fe400000e0000 */
[----:B------:R-:W-:-:S06]  /*0090*/  SHF.R.U32.HI R3, RZ, 0x7, R2 ;  /* 0x00000007ff037819 */ /* 0x000fcc0000011602 */
[----:B------:R-:W2:Y:S05]  /*00a0*/  SHFL.IDX PT, R3, R3, RZ, 0x1f ;  /* 0x00001fff03037589 */ /* 0x000eaa00000e0000 */
[----:B------:R-:W-:Y:S02]  /*00b0*/  USHF.R.S32.HI UR5, URZ, 0x1f, UR4 ;  /* 0x0000001f3f057899 */ /* 0x000fe40008011404 */
[----:B------:R-:W-:Y:S02]  /*00c0*/  ISETP.EQ.AND P2, PT, RZ, UR4, P1 ;  /* 0x00000004ff007c0c */ /* 0x000fe40008f42270 */
[----:B------:R-:W-:-:S04]  /*00d0*/  ULEA.HI UR5, UR5, UR4, URZ, 0x2 ;  /* 0x0000000405057291 */ /* 0x000fc8000f8f103f */
[----:B------:R-:W-:-:S04]  /*00e0*/  ULOP3.LUT UR5, UR5, 0xfffffffc, URZ, 0xc0, !UPT ;  /* 0xfffffffc05057892 */ /* 0x000fc8000f8ec03f */
[----:B------:R-:W-:-:S03]  /*00f0*/  UIADD3 UR5, UR4, -UR5, URZ ;  /* 0x8000000504057290 */ /* 0x000fc6000fffe03f */
[----:B-1----:R-:W-:Y:S09]  /*0100*/  @!P2 BRA `(.L_x_1) ;  /* 0x00000000002ca947 */ /* 0x002ff20003800000 */
[----:B------:R-:W-:Y:S02]  /*0110*/  ULDC.64 UR6, c[0x0][0x198] ;  /* 0x0000660000067ab9 */ /* 0x000fe40000000a00 */
[----:B------:R-:W-:Y:S02]  /*0120*/  UIADD3 UR8, UP0, UR6, 0xf0, URZ ;  /* 0x000000f006087890 */ /* 0x000fe4000ff1e03f */
[----:B------:R-:W-:Y:S02]  /*0130*/  UIADD3 UR10, UP1, UR6, 0x1f0, URZ ;  /* 0x000001f0060a7890 */ /* 0x000fe4000ff3e03f */
[----:B------:R-:W-:Y:S02]  /*0140*/  UIADD3 UR6, UP2, UR6, 0x2f0, URZ ;  /* 0x000002f006067890 */ /* 0x000fe4000ff5e03f */
[----:B------:R-:W-:Y:S02]  /*0150*/  UIADD3.X UR9, URZ, UR7, URZ, UP0, !UPT ;  /* 0x000000073f097290 */ /* 0x000fe400087fe43f */
[----:B------:R-:W-:-:S02]  /*0160*/  UIADD3.X UR11, URZ, UR7, URZ, UP1, !UPT ;  /* 0x000000073f0b7290 */ /* 0x000fc40008ffe43f */
[----:B------:R-:W-:-:S05]  /*0170*/  UIADD3.X UR7, URZ, UR7, URZ, UP2, !UPT ;  /* 0x000000073f077290 */ /* 0x000fca00097fe43f */
[----:B------:R1:W-:Y:S02]  /*0180*/  UTMACCTL.PF [UR8] ;  /* 0x00000000080079b9 */ /* 0x0003e40008040000 */
[----:B------:R1:W-:Y:S02]  /*0190*/  UTMACCTL.PF [UR10] ;  /* 0x000000000a0079b9 */ /* 0x0003e40008040000 */
[----:B------:R1:W-:Y:S02]  /*01a0*/  UTMACCTL.PF [UR6] ;  /* 0x00000000060079b9 */ /* 0x0003e40008040000 */
[----:B-1----:R-:W-:Y:S01]  /*01b0*/  NOP ;  /* 0x0000000000007918 */ /* 0x002fe20000000000 */
.L_x_1:
[----:B------:R-:W-:Y:S05]  /*01c0*/  BSYNC B0 ;  /* 0x0000000000007941 */ /* 0x000fea0003800000 */
.L_x_0:
[----:B------:R-:W1:Y:S01]  /*01d0*/  SHFL.IDX PT, R4, R0, RZ, 0x1f ;  /* 0x00001fff00047589 */ /* 0x000e6200000e0000 */
[----:B--2---:R-:W-:Y:S01]  /*01e0*/  R2UR UR49, R3 ;  /* 0x00000000033172ca */ /* 0x004fe200000e0000 */
[----:B------:R-:W-:Y:S02]  /*01f0*/  UISETP.NE.AND UP0, UPT, UR5, 0x1, UPT ;  /* 0x000000010500788c */ /* 0x000fe4000bf05270 */
[----:B------:R-:W-:-:S10]  /*0200*/  UISETP.NE.AND UP1, UPT, UR5, 0x2, UPT ;  /* 0x000000020500788c */ /* 0x000fd4000bf25270 */
[----:B------:R-:W-:Y:S02]  /*0210*/  UIADD3 UR10, UR49, -0x1, URZ ;  /* 0xffffffff310a7890 */ /* 0x000fe4000fffe03f */
[----:B------:R-:W-:Y:S02]  /*0220*/  UISETP.EQ.AND UP2, UPT, UR49, URZ, !UP0 ;  /* 0x0000003f3100728c */ /* 0x000fe4000c742270 */
[----:B------:R-:W-:Y:S02]  /*0230*/  UISETP.EQ.AND UP3, UPT, UR49, URZ, !UP1 ;  /* 0x0000003f3100728c */ /* 0x000fe4000cf62270 */
[----:B------:R-:W-:Y:S02]  /*0240*/  UISETP.GE.U32.AND UP4, UPT, UR10, 0x4, UPT ;  /* 0x000000040a00788c */ /* 0x000fe4000bf86070 */
[----:B------:R-:W-:Y:S01]  /*0250*/  USEL UR48, URZ, 0x1, !UP2 ;  /* 0x000000013f307887 */ /* 0x000fe2000d000000 */
[----:B-1----:R-:W-:Y:S01]  /*0260*/  ISETP.NE.AND P0, PT, R4, RZ, PT ;  /* 0x000000ff0400720c */ /* 0x002fe20003f05270 */
[----:B------:R-:W-:Y:S01]  /*0270*/  USEL UR47, URZ, 0x1, !UP3 ;  /* 0x000000013f2f7887 */ /* 0x000fe2000d800000 */
[----:B------:R-:W-:Y:S01]  /*0280*/  IMAD.U32 R4, RZ, RZ, UR5 ;  /* 0x00000005ff047e24 */ /* 0x000fe2000f8e00ff */
[----:B------:R-:W-:-:S02]  /*0290*/  USEL UR48, UR48, 0x2, UP4 ;  /* 0x0000000230307887 */ /* 0x000fc4000a000000 */
[----:B------:R-:W-:-:S08]  /*02a0*/  USEL UR47, UR47, 0x2, UP4 ;  /* 0x000000022f2f7887 */ /* 0x000fd0000a000000 */
[----:B------:R-:W-:Y:S05]  /*02b0*/  @P0 BRA `(.L_x_2) ;  /* 0x0000000000480947 */ /* 0x000fea0003800000 */
[----:B------:R-:W1:Y:S01]  /*02c0*/  S2UR UR8, SR_CgaCtaId ;  /* 0x00000000000879c3 */ /* 0x000e620000008800 */
[----:B------:R-:W-:Y:S01]  /*02d0*/  UMOV UR4, 0x400 ;  /* 0x0000040000047882 */ /* 0x000fe20000000000 */
[----:B------:R-:W-:Y:S01]  /*02e0*/  UMOV UR5, 0x1 ;  /* 0x0000000100057882 */ /* 0x000fe20000000000 */
[----:B------:R-:W-:Y:S01]  /*02f0*/  UMOV UR6, 0x80 ;  /* 0x0000008000067882 */ /* 0x000fe20000000000 */
[----:B------:R-:W-:Y:S01]  /*0300*/  ELECT P0, URZ, PT ;  /* 0x00000000003f782f */ /* 0x000fe20003800000 */
[----:B------:R-:W-:-:S04]  /*0310*/  UIADD3 UR6, -UR6, 0x100000, URZ ;  /* 0x0010000006067890 */ /* 0x000fc8000fffe13f */
[----:B------:R-:W-:Y:S02]  /*0320*/  USHF.L.U32 UR7, UR6, 0xb, URZ ;  /* 0x0000000b06077899 */ /* 0x000fe4000800063f */
[----:B------:R-:W-:Y:S02]  /*0330*/  USHF.L.U32 UR6, UR6, 0x1, URZ ;  /* 0x0000000106067899 */ /* 0x000fe4000800063f */
[----:B-1----:R-:W-:Y:S02]  /*0340*/  ULEA UR8, UR8, UR4, 0x18 ;  /* 0x0000000408087291 */ /* 0x002fe4000f8ec03f */
[----:B------:R-:W-:-:S04]  /*0350*/  UIADD3 UR4, -UR5, 0x100000, URZ ;  /* 0x0010000005047890 */ /* 0x000fc8000fffe13f */
[----:B------:R-:W-:Y:S02]  /*0360*/  USHF.L.U32 UR5, UR4, 0xb, URZ ;  /* 0x0000000b04057899 */ /* 0x000fe4000800063f */
[----:B------:R-:W-:Y:S01]  /*0370*/  USHF.L.U32 UR4, UR4, 0x1, URZ ;  /* 0x0000000104047899 */ /* 0x000fe2000800063f */
[----:B------:R-:W1:Y:S11]  /*0380*/  FENCE.VIEW.ASYNC.S ;  /* 0x00000000000073c6 */ /* 0x000e760000000000 */
[----:B-1----:R1:W2:Y:S01]  /*0390*/  SYNCS.EXCH.64 URZ, [UR8+0x2c250], UR4 ;  /* 0x02c25004083f75b2 */ /* 0x0022a20008000100 */
[----:B------:R1:W3:Y:S01]  /*03a0*/  SYNCS.EXCH.64 URZ, [UR8+0x2c260], UR6 ;  /* 0x02c26006083f75b2 */ /* 0x0002e20008000100 */
[----:B------:R1:W4:Y:S01]  /*03b0*/  SYNCS.EXCH.64 URZ, [UR8+0x2c258], UR4 ;  /* 0x02c25804083f75b2 */ /* 0x0003220008000100 */
[----:B------:R1:W1:Y:S01]  /*03c0*/  SYNCS.EXCH.64 URZ, [UR8+0x2c268], UR6 ;  /* 0x02c26806083f75b2 */ /* 0x0002620008000100 */
[----:B------:R-:W-:Y:S01]  /*03d0*/  NOP ;  /* 0x0000000000007918 */ /* 0x000fe20000000000 */
.L_x_2:
[----:B------:R-:W5:Y:S01]  /*03e0*/  SHFL.IDX PT, R3, R0, RZ, 0x1f ;  /* 0x00001fff00037589 */ /* 0x000f6200000e0000 */
[----:B------:R-:W-:Y:S01]  /*03f0*/  NOP ;  /* 0x0000000000007918 */ /* 0x000fe20000000000 */
[----:B-----5:R-:W-:-:S13]  /*0400*/  ISETP.NE.AND P0, PT, R3, RZ, PT ;  /* 0x000000ff0300720c */ /* 0x020fda0003f05270 */
[----:B------:R-:W-:Y:S05]  /*0410*/  @P0 BRA `(.L_x_3) ;  /* 0x0000000000600947 */ /* 0x000fea0003800000 */
[----:B-1----:R-:W1:Y:S01]  /*0420*/  S2UR UR5, SR_CgaCtaId ;  /* 0x00000000000579c3 */ /* 0x002e620000008800 */
[----:B------:R-:W-:Y:S01]  /*0430*/  UMOV UR4, 0x400 ;  /* 0x0000040000047882 */ /* 0x000fe20000000000 */
[----:B------:R-:W-:Y:S01]  /*0440*/  UMOV UR6, 0x1 ;  /* 0x0000000100067882 */ /* 0x000fe20000000000 */
[----:B------:R-:W-:Y:S01]  /*0450*/  UMOV UR9, 0x100 ;  /* 0x0000010000097882 */ /* 0x000fe20000000000 */
[----:B------:R-:W-:-:S04]  /*0460*/  UIADD3 UR6, -UR6, 0x100000, URZ ;  /* 0x0010000006067890 */ /* 0x000fc8000fffe13f */
[----:B------:R-:W-:Y:S02]  /*0470*/  USHF.L.U32 UR7, UR6, 0xb, URZ ;  /* 0x0000000b06077899 */ /* 0x000fe4000800063f */
[----:B------:R-:W-:Y:S01]  /*0480*/  USHF.L.U32 UR6, UR6, 0x1, URZ ;  /* 0x0000000106067899 */ /* 0x000fe2000800063f */
[----:B------:R-:W-:Y:S01]  /*0490*/  ELECT P0, URZ, PT ;  /* 0x00000000003f782f */ /* 0x000fe20003800000 */
[----:B-1----:R-:W-:Y:S02]  /*04a0*/  ULEA UR8, UR5, UR4, 0x18 ;  /* 0x0000000405087291 */ /* 0x002fe4000f8ec03f */
[----:B------:R-:W-:-:S04]  /*04b0*/  UIADD3 UR4, -UR9, 0x100000, URZ ;  /* 0x0010000009047890 */ /* 0x000fc8000fffe13f */
[----:B------:R-:W-:Y:S02]  /*04c0*/  USHF.L.U32 UR5, UR4, 0xb, URZ ;  /* 0x0000000b04057899 */ /* 0x000fe4000800063f */
[----:B------:R-:W-:Y:S01]  /*04d0*/  USHF.L.U32 UR4, UR4, 0x1, URZ ;  /* 0x0000000104047899 */ /* 0x000fe2000800063f */
[----:B------:R-:W1:Y:S03]  /*04e0*/  FENCE.VIEW.ASYNC.S ;  /* 0x00000000000073c6 */ /* 0x000e660000000000 */
[----:B-1----:R1:W1:Y:S08]  /*04f0*/  SYNCS.EXCH.64 URZ, [UR8+0x2c200], UR6 ;  /* 0x02c20006083f75b2 */ /* 0x0022700008000100 */
[----:B------:R1:W1:Y:S01]  /*0500*/  SYNCS.EXCH.64 URZ, [UR8+0x2c228], UR4 ;  /* 0x02c22804083f75b2 */ /* 0x0002620008000100 */
        /* <DEDUP_REMOVED lines=8> */
[----:B------:R-:W-:Y:S01]  /*0590*/  NOP ;  /* 0x0000000000007918 */ /* 0x000fe20000000000 */
.L_x_3:
        /* <DEDUP_REMOVED lines=21> */
[----:B------:R-:W-:Y:S01]  /*06f0*/  NOP ;  /* 0x0000000000007918 */ /* 0x000fe20000000000 */
.L_x_4:
[----:B------:R-:W5:Y:S01]  /*0700*/  SHFL.IDX PT, R3, R0, RZ, 0x1f ;  /* 0x00001fff00037589 */ /* 0x000f6200000e0000 */
[----:B------:R-:W-:Y:S01]  /*0710*/  ELECT P0, URZ, PT ;  /* 0x00000000003f782f */ /* 0x000fe20003800000 */
[----:B------:R-:W-:Y:S01]  /*0720*/  NOP ;  /* 0x0000000000007918 */ /* 0x000fe20000000000 */
[----:B-1----:R-:W-:Y:S02]  /*0730*/  UMOV UR4, 0x80 ;  /* 0x0000008000047882 */ /* 0x002fe40000000000 */
[C---:B-----5:R-:W-:Y:S02]  /*0740*/  ISETP.NE.OR P0, PT, R3.reuse, RZ, !P0 ;  /* 0x000000ff0300720c */ /* 0x060fe40004705670 */
[----:B------:R-:W-:-:S11]  /*0750*/  ISETP.NE.AND P3, PT, R3, RZ, PT ;  /* 0x000000ff0300720c */ /* 0x000fd60003f65270 */
[----:B------:R-:W-:Y:S01]  /*0760*/  VOTEU.ALL UP2, P0 ;  /* 0x00000000003f7886 */ /* 0x000fe20000040000 */
[----:B------:R-:W-:Y:S01]  /*0770*/  VOTEU.ALL UP3, P0 ;  /* 0x00000000003f7886 */ /* 0x000fe20000060000 */
[----:B------:R-:W-:Y:S01]  /*0780*/  VOTEU.ALL UP4, P0 ;  /* 0x00000000003f7886 */ /* 0x000fe20000080000 */
[----:B------:R-:W-:Y:S02]  /*0790*/  VOTEU.ALL UP5, P0 ;  /* 0x00000000003f7886 */ /* 0x000fe400000a0000 */
[----:B------:R-:W1:Y:S01]  /*07a0*/  @!UP2 S2UR UR7, SR_CgaCtaId ;  /* 0x000000000007a9c3 */ /* 0x000e620000008800 */
[----:B------:R-:W-:Y:S01]  /*07b0*/  @!UP2 UMOV UR6, 0x400 ;  /* 0x000004000006a882 */ /* 0x000fe20000000000 */
[----:B------:R-:W-:-:S04]  /*07c0*/  @!UP2 UIADD3 UR4, -UR4, 0x100000, URZ ;  /* 0x001000000404a890 */ /* 0x000fc8000fffe13f */
[----:B------:R-:W-:Y:S02]  /*07d0*/  @!UP2 USHF.L.U32 UR5, UR4, 0xb, URZ ;  /* 0x0000000b0405a899 */ /* 0x000fe4000800063f */
[----:B------:R-:W-:Y:S02]  /*07e0*/  @!UP2 USHF.L.U32 UR4, UR4, 0x1, URZ ;  /* 0x000000010404a899 */ /* 0x000fe4000800063f */
[----:B-1----:R-:W-:Y:S01]  /*07f0*/  @!UP2 ULEA UR6, UR7, UR6, 0x18 ;  /* 0x000000060706a291 */ /* 0x002fe2000f8ec03f */
[----:B------:R-:W-:Y:S01]  /*0800*/  VOTEU.ALL UP2, P0 ;  /* 0x00000000003f7886 */ /* 0x000fe20000040000 */
[----:B------:R-:W1:Y:S10]  /*0810*/  FENCE.VIEW.ASYNC.S ;  /* 0x00000000000073c6 */ /* 0x000e740000000000 */
[----:B-1----:R1:W1:Y:S01]  /*0820*/  @!UP2 SYNCS.EXCH.64 URZ, [UR6+0x2c290], UR4 ;  /* 0x02c29004063fa5b2 */ /* 0x0022620008000100 */
[----:B------:R1:W1:Y:S01]  /*0830*/  @!UP3 SYNCS.EXCH.64 URZ, [UR6+0x2c298], UR4 ;  /* 0x02c29804063fb5b2 */ /* 0x0002620008000100 */
[----:B------:R1:W1:Y:S01]  /*0840*/  @!UP4 SYNCS.EXCH.64 URZ, [UR6+0x2c2a0], UR4 ;  /* 0x02c2a004063fc5b2 */ /* 0x0002620008000100 */
[----:B------:R1:W1:Y:S01]  /*0850*/  @!UP5 SYNCS.EXCH.64 URZ, [UR6+0x2c2a8], UR4 ;  /* 0x02c2a804063fd5b2 */ /* 0x0002620008000100 */
[----:B------:R-:W-:Y:S01]  /*0860*/  NOP ;  /* 0x0000000000007918 */ /* 0x000fe20000000000 */
[----:B------:R-:W-:Y:S05]  /*0870*/  @P3 BRA `(.L_x_5) ;  /* 0x0000000000583947 */ /* 0x000fea0003800000 */
[----:B-1----:R-:W1:Y:S01]  /*0880*/  S2UR UR5, SR_CgaCtaId ;  /* 0x00000000000579c3 */ /* 0x002e620000008800 */
[----:B------:R-:W-:Y:S01]  /*0890*/  UMOV UR4, 0x400 ;  /* 0x0000040000047882 */ /* 0x000fe20000000000 */
[----:B------:R-:W-:Y:S01]  /*08a0*/  UMOV UR6, 0x20 ;  /* 0x0000002000067882 */ /* 0x000fe20000000000 */
[----:B------:R-:W-:Y:S01]  /*08b0*/  UMOV UR7, 0x80 ;  /* 0x0000008000077882 */ /* 0x000fe20000000000 */
[----:B------:R-:W-:Y:S01]  /*08c0*/  ELECT P0, URZ, PT ;  /* 0x00000000003f782f */ /* 0x000fe20003800000 */
[----:B-1----:R-:W-:Y:S02]  /*08d0*/  ULEA UR8, UR5, UR4, 0x18 ;  /* 0x0000000405087291 */ /* 0x002fe4000f8ec03f */
[----:B------:R-:W-:-:S04]  /*08e0*/  UIADD3 UR4, -UR6, 0x100000, URZ ;  /* 0x0010000006047890 */ /* 0x000fc8000fffe13f */
[----:B------:R-:W-:Y:S02]  /*08f0*/  USHF.L.U32 UR5, UR4, 0xb, URZ ;  /* 0x0000000b04057899 */ /* 0x000fe4000800063f */
[----:B------:R-:W-:Y:S02]  /*0900*/  USHF.L.U32 UR4, UR4, 0x1, URZ ;  /* 0x0000000104047899 */ /* 0x000fe4000800063f */
        /* <DEDUP_REMOVED lines=13> */
.L_x_5:
[----:B------:R-:W-:Y:S01]  /*09e0*/  VOTEU.ANY UP2, P2 ;  /* 0x00000000003f7886 */ /* 0x000fe20001040100 */
[----:B-1----:R-:W-:Y:S01]  /*09f0*/  UMOV UR4, 0x40 ;  /* 0x0000004000047882 */ /* 0x002fe20000000000 */
[----:B------:R-:W-:Y:S01]  /*0a00*/  ISETP.NE.AND P3, PT, RZ, UR49, PT ;  /* 0x00000031ff007c0c */ /* 0x000fe2000bf65270 */
[----:B------:R-:W-:Y:S01]  /*0a10*/  NOP ;  /* 0x0000000000007918 */ /* 0x000fe20000000000 */
[----:B------:R-:W-:Y:S01]  /*0a20*/  ISETP.EQ.AND P0, PT, R4, 0x2, P1 ;  /* 0x000000020400780c */ /* 0x000fe20000f02270 */
[----:B------:R-:W1:Y:S01]  /*0a30*/  @UP2 S2UR UR7, SR_CgaCtaId ;  /* 0x00000000000729c3 */ /* 0x000e620000008800 */
[----:B------:R-:W-:Y:S01]  /*0a40*/  @UP2 UMOV UR6, 0x400 ;  /* 0x0000040000062882 */ /* 0x000fe20000000000 */
[----:B------:R-:W-:-:S04]  /*0a50*/  @UP2 UIADD3 UR4, -UR4, 0x100000, URZ ;  /* 0x0010000004042890 */ /* 0x000fc8000fffe13f */
[----:B------:R-:W-:Y:S02]  /*0a60*/  @UP2 USHF.L.U32 UR5, UR4, 0xb, URZ ;  /* 0x0000000b04052899 */ /* 0x000fe4000800063f */
[----:B------:R-:W-:Y:S02]  /*0a70*/  @UP2 USHF.L.U32 UR4, UR4, 0x1, URZ ;  /* 0x0000000104042899 */ /* 0x000fe4000800063f */
[----:B-1----:R-:W-:Y:S01]  /*0a80*/  @UP2 ULEA UR6, UR7, UR6, 0x18 ;  /* 0x0000000607062291 */ /* 0x002fe2000f8ec03f */
[----:B------:R-:W-:Y:S01]  /*0a90*/  VOTEU.ANY UP2, P2 ;  /* 0x00000000003f7886 */ /* 0x000fe20001040100 */
[----:B------:R-:W-:Y:S01]  /*0aa0*/  ISETP.EQ.AND P2, PT, R4, 0x1, P1 ;  /* 0x000000010400780c */ /* 0x000fe20000f42270 */
[----:B------:R-:W1:Y:S09]  /*0ab0*/  FENCE.VIEW.ASYNC.S ;  /* 0x00000000000073c6 */ /* 0x000e720000000000 */
[----:B-1----:R1:W2:Y:S01]  /*0ac0*/  @UP2 SYNCS.EXCH.64 URZ, [UR6+0x2c2b0], UR4 ;  /* 0x02c2b004063f25b2 */ /* 0x0022a20008000100 */
[----:B------:R-:W-:Y:S01]  /*0ad0*/  NOP ;  /* 0x0000000000007918 */ /* 0x000fe20000000000 */
[----:B--234-:R-:W-:Y:S06]  /*0ae0*/  BAR.SYNC.DEFER_BLOCKING 0x0 ;  /* 0x0000000000007b1d */ /* 0x01cfec0000010000 */
[----:B------:R-:W-:Y:S05]  /*0af0*/  @!P3 BRA `(.L_x_6) ;  /* 0x000000ec00acb947 */ /* 0x000fea0003800000 */
[----:B------:R-:W-:-:S06]  /*0b00*/  UISETP.GT.U32.AND UP0, UPT, UR10, 0x3, UPT ;  /* 0x000000030a00788c */ /* 0x000fcc000bf04070 */
[----:B------:R-:W-:-:S13]  /*0b10*/  PLOP3.LUT P0, PT, PT, PT, UP0, 0x80, 0x0 ;  /* 0x000000000000781c */ /* 0x000fda0003f0f008 */
[----:B-1----:R-:W-:Y:S05]  /*0b20*/  @P0 EXIT ;  /* 0x000000000000094d */ /* 0x002fea0003800000 */
.L_x_7:
[----:B------:R-:W-:-:S08]  /*0b30*/  NOP ;  /* 0x0000000000007918 */ /* 0x000fd00000000000 */
[----:B------:R-:W1:Y:S02]  /*0b40*/  USETMAXREG.TRY_ALLOC.CTAPOOL UP0, 0xf0 ;  /* 0x000000f0000079c8 */ /* 0x000e640008000600 */
[----:B-1----:R-:W-:-:S13]  /*0b50*/  PLOP3.LUT P0, PT, PT, PT, UP0, 0x80, 0x0 ;  /* 0x000000000000781c */ /* 0x002fda0003f0f008 */
[----:B------:R-:W-:Y:S05]  /*0b60*/  @!P0 BRA `(.L_x_7) ;  /* 0xfffffffc00f08947 */ /* 0x000fea000383ffff */
[----:B------:R-:W-:Y:S02]  /*0b70*/  ULDC UR4, c[0x0][0xa00] ;  /* 0x0002800000047ab9 */ /* 0x000fe40000000800 */
[----:B------:R-:W-:-:S13]  /*0b80*/  ISETP.GE.AND P0, PT, R17, UR4, PT ;  /* 0x0000000411007c0c */ /* 0x000fda000bf06270 */
[----:B------:R-:W-:Y:S05]  /*0b90*/  @P0 EXIT ;  /* 0x000000000000094d */ /* 0x000fea0003800000 */
[----:B------:R-:W-:Y:S01]  /*0ba0*/  SHF.R.S32.HI R3, RZ, 0x1f, R2 ;  /* 0x0000001fff037819 */ /* 0x000fe20000011402 */
[----:B------:R-:W-:Y:S01]  /*0bb0*/  UISETP.NE.AND UP0, UPT, UR49, 0x1, UPT ;  /* 0x000000013100788c */ /* 0x000fe2000bf05270 */
[----:B------:R-:W-:Y:S01]  /*0bc0*/  MOV R18, RZ ;  /* 0x000000ff00127202 */ /* 0x000fe20000000f00 */
[----:B------:R-:W-:Y:S01]  /*0bd0*/  ULOP3.LUT UR46, UR48, 0x1, URZ, 0xfc, !UPT ;  /* 0x00000001302e7892 */ /* 0x000fe2000f8efc3f */
[-C--:B------:R-:W-:Y:S01]  /*0be0*/  LEA.HI R3, R3, R2.reuse, RZ, 0x7 ;  /* 0x0000000203037211 */ /* 0x080fe200078f38ff */
[----:B------:R-:W-:Y:S02]  /*0bf0*/  UP2UR UR4, UPR, URZ, 0x1 ;  /* 0x000000013f047883 */ /* 0x000fe40008000000 */
[----:B------:R-:W-:Y:S01]  /*0c00*/  USEL UR4, URZ, 0x1, UP0 ;  /* 0x000000013f047887 */ /* 0x000fe20008000000 */
[----:B------:R-:W-:Y:S01]  /*0c10*/  LOP3.LUT R3, R3, 0xffffff80, RZ, 0xc0, !PT ;  /* 0xffffff8003037812 */ /* 0x000fe200078ec0ff */
[----:B------:R-:W-:Y:S01]  /*0c20*/  ULDC.64 UR50, c[0x0][0x198] ;  /* 0x0000660000327ab9 */ /* 0x000fe20000000a00 */
[----:B------:R-:W-:Y:S01]  /*0c30*/  UMOV UR45, URZ ;  /* 0x0000003f002d7c82 */ /* 0x000fe20008000000 */
[----:B------:R-:W-:Y:S01]  /*0c40*/  UMOV UR39, URZ ;  /* 0x0000003f00277c82 */ /* 0x000fe20008000000 */
[----:B------:R-:W-:Y:S01]  /*0c50*/  IADD3 R3, -R3, R2, RZ ;  /* 0x0000000203037210 */ /* 0x000fe20007ffe1ff */
[----:B------:R-:W-:Y:S01]  /*0c60*/  IMAD.U32 R19, RZ, RZ, UR4 ;  /* 0x00000004ff137e24 */ /* 0x000fe2000f8e00ff */
[----:B------:R-:W-:Y:S01]  /*0c70*/  UMOV UR54, URZ ;  /* 0x0000003f00367c82 */ /* 0x000fe20008000000 */
[----:B------:R-:W-:Y:S01]  /*0c80*/  ULDC.64 UR52, c[0x0][0x208] ;  /* 0x0000820000347ab9 */ /* 0x000fe20000000a00 */
[----:B------:R-:W-:-:S04]  /*0c90*/  SHF.R.S32.HI R0, RZ, 0x1f, R3 ;  /* 0x0000001fff007819 */ /* 0x000fc80000011403 */
[----:B------:R-:W-:-:S04]  /*0ca0*/  LEA.HI R0, R0, R3, RZ, 0x2 ;  /* 0x0000000300007211 */ /* 0x000fc800078f10ff */
[----:B------:R-:W-:-:S05]  /*0cb0*/  LOP3.LUT R0, R0, 0x7ffffffc, RZ, 0xc0, !PT ;  /* 0x7ffffffc00007812 */ /* 0x000fca00078ec0ff */
[----:B------:R-:W-:-:S05]  /*0cc0*/  IMAD.IADD R0, R3, 0x1, -R0 ;  /* 0x0000000103007824 */ /* 0x000fca00078e0a00 */
[----:B------:R-:W-:-:S07]  /*0cd0*/  SHF.L.U32 R22, R0, 0x1, RZ ;  /* 0x0000000100167819 */ /* 0x000fce00000006ff */
.L_x_85:
[----:B------:R-:W-:Y:S01]  /*0ce0*/  ULDC UR8, c[0x0][0xa04] ;  /* 0x0002810000087ab9 */ /* 0x000fe20000000800 */
[----:B------:R-:W-:Y:S01]  /*0cf0*/  R2UR UR38, R17 ;  /* 0x00000000112672ca */ /* 0x000fe200000e0000 */
[----:B------:R-:W-:Y:S01]  /*0d00*/  UISETP.NE.AND UP0, UPT, UR8, 0x1, UPT ;  /* 0x000000010800788c */ /* 0x000fe2000bf05270 */
[----:B------:R-:W-:Y:S01]  /*0d10*/  ULDC UR4, c[0x0][0xa10] ;  /* 0x0002840000047ab9 */ /* 0x000fe20000000800 */
[----:B------:R-:W-:Y:S01]  /*0d20*/  ULDC UR44, c[0x0][0xa1c] ;  /* 0x00028700002c7ab9 */ /* 0x000fe20000000800 */
[----:B------:R-:W-:Y:S02]  /*0d30*/  UISETP.NE.AND UP1, UPT, UR4, 0x1, UPT ;  /* 0x000000010400788c */ /* 0x000fe4000bf25270 */
[----:B------:R-:W-:-:S06]  /*0d40*/  UISETP.NE.AND UP2, UPT, UR49, 0x1, UPT ;  /* 0x000000013100788c */ /* 0x000fcc000bf45270 */
[----:B------:R-:W-:Y:S01]  /*0d50*/  @UP0 ULDC.64 UR6, c[0x0][0xa08] ;  /* 0x0002820000060ab9 */ /* 0x000fe20000000a00 */
[----:B------:R-:W-:Y:S01]  /*0d60*/  PLOP3.LUT P0, PT, PT, PT, UP2, 0x80, 0x0 ;  /* 0x000000000000781c */ /* 0x000fe20003f0f028 */
[----:B------:R-:W-:-:S03]  /*0d70*/  UIMAD.WIDE.U32 UR4, UR38, UR6, URZ ;  /* 0x00000006260472a5 */ /* 0x000fc6000f8e003f */
[----:B------:R-:W-:Y:S01]  /*0d80*/  @UP1 ULDC UR6, c[0x0][0xa18] ;  /* 0x0002860000061ab9 */ /* 0x000fe20000000800 */
[----:B------:R-:W-:Y:S02]  /*0d90*/  @UP0 USHF.R.U32.HI UR38, URZ, UR7, UR5 ;  /* 0x000000073f260299 */ /* 0x000fe40008011605 */
[----:B------:R-:W-:Y:S01]  /*0da0*/  UISETP.NE.AND UP0, UPT, UR44, 0x1, UPT ;  /* 0x000000012c00788c */ /* 0x000fe2000bf05270 */
[----:B------:R-:W-:Y:S02]  /*0db0*/  @UP1 ULDC UR4, c[0x0][0xa14] ;  /* 0x0002850000041ab9 */ /* 0x000fe40000000800 */
[----:B------:R-:W-:Y:S02]  /*0dc0*/  UIMAD.WIDE.U32 UR4, UR38, UR4, URZ ;  /* 0x00000004260472a5 */ /* 0x000fe4000f8e003f */
[----:B------:R-:W-:Y:S01]  /*0dd0*/  IMAD R0, RZ, RZ, -UR38 ;  /* 0x80000026ff007e24 */ /* 0x000fe2000f8e02ff */
[----:B------:R-:W-:Y:S01]  /*0de0*/  UMOV UR37, UR38 ;  /* 0x0000002600257c82 */ /* 0x000fe20008000000 */
[----:B------:R-:W-:-:S02]  /*0df0*/  @UP1 USHF.R.U32.HI UR37, URZ, UR6, UR5 ;  /* 0x000000063f251299 */ /* 0x000fc40008011605 */
[----:B------:R-:W-:Y:S02]  /*0e00*/  IMAD R0, R0, UR8, R17 ;  /* 0x0000000800007c24 */ /* 0x000fe4000f8e0211 */
[----:B------:R-:W-:Y:S02]  /*0e10*/  @UP0 ULDC.64 UR6, c[0x0][0xa20] ;  /* 0x0002880000060ab9 */ /* 0x000fe40000000a00 */
[----:B------:R-:W-:Y:S01]  /*0e20*/  UIMAD.WIDE.U32 UR4, UR37, UR6, URZ ;  /* 0x00000006250472a5 */ /* 0x000fe2000f8e003f */
[----:B------:R-:W-:Y:S02]  /*0e30*/  R2UR UR42, R0 ;  /* 0x00000000002a72ca */ /* 0x000fe400000e0000 */
[----:B------:R-:W-:Y:S01]  /*0e40*/  UMOV UR6, UR37 ;  /* 0x0000002500067c82 */ /* 0x000fe20008000000 */
[----:B------:R-:W-:-:S04]  /*0e50*/  @UP0 USHF.R.U32.HI UR6, URZ, UR7, UR5 ;  /* 0x000000073f060299 */ /* 0x000fc80008011605 */
[----:B------:R-:W-:-:S04]  /*0e60*/  UIADD3 UR4, -UR6, URZ, URZ ;  /* 0x0000003f06047290 */ /* 0x000fc8000fffe13f */
[----:B------:R-:W-:Y:S01]  /*0e70*/  UIMAD UR44, UR44, UR4, UR37 ;  /* 0x000000042c2c72a4 */ /* 0x000fe2000f8e0225 */
[----:B--234-:R-:W-:Y:S11]  /*0e80*/  @!P0 BRA `(.L_x_8) ;  /* 0x0000000000688947 */ /* 0x01cff60003800000 */
[----:B------:R-:W-:-:S06]  /*0e90*/  UISETP.NE.AND UP0, UPT, UR49, 0x2, UPT ;  /* 0x000000023100788c */ /* 0x000fcc000bf05270 */
[----:B------:R-:W-:-:S13]  /*0ea0*/  PLOP3.LUT P1, PT, PT, PT, UP0, 0x80, 0x0 ;  /* 0x000000000000781c */ /* 0x000fda0003f2f008 */
[----:B------:R-:W-:Y:S05]  /*0eb0*/  @!P1 BRA `(.L_x_9) ;  /* 0x0000000000449947 */ /* 0x000fea0003800000 */
[----:B------:R-:W-:-:S06]  /*0ec0*/  UISETP.NE.AND UP0, UPT, UR49, 0x3, UPT ;  /* 0x000000033100788c */ /* 0x000fcc000bf05270 */
[----:B------:R-:W-:-:S13]  /*0ed0*/  PLOP3.LUT P1, PT, PT, PT, UP0, 0x80, 0x0 ;  /* 0x000000000000781c */ /* 0x000fda0003f2f008 */
[----:B------:R-:W-:Y:S05]  /*0ee0*/  @!P1 BRA `(.L_x_10) ;  /* 0x0000000000249947 */ /* 0x000fea0003800000 */
[----:B------:R-:W-:-:S06]  /*0ef0*/  UISETP.NE.AND UP0, UPT, UR49, 0x4, UPT ;  /* 0x000000043100788c */ /* 0x000fcc000bf05270 */
[----:B------:R-:W-:-:S13]  /*0f00*/  PLOP3.LUT P1, PT, PT, PT, UP0, 0x80, 0x0 ;  /* 0x000000000000781c */ /* 0x000fda0003f2f008 */
[----:B------:R-:W-:Y:S05]  /*0f10*/  @P1 BRA `(.L_x_11) ;  /* 0x0000000000541947 */ /* 0x000fea0003800000 */
[----:B------:R-:W-:Y:S02]  /*0f20*/  UIADD3 UR4, UR45, -0x1, URZ ;  /* 0xffffffff2d047890 */ /* 0x000fe4000fffe03f */
[----:B------:R-:W-:Y:S02]  /*0f30*/  ULOP3.LUT UR45, UR45, 0x1, URZ, 0xc, !UPT ;  /* 0x000000012d2d7892 */ /* 0x000fe4000f8e0c3f */
[----:B------:R-:W-:-:S04]  /*0f40*/  ULOP3.LUT UR4, UR4, 0x2, URZ, 0xc0, !UPT ;  /* 0x0000000204047892 */ /* 0x000fc8000f8ec03f */
[----:B------:R-:W-:-:S04]  /*0f50*/  USHF.R.U32.HI UR4, URZ, 0x1, UR4 ;  /* 0x000000013f047899 */ /* 0x000fc80008011604 */
[----:B------:R-:W-:Y:S01]  /*0f60*/  ULOP3.LUT UR39, UR39, UR4, URZ, 0x3c, !UPT ;  /* 0x0000000427277292 */ /* 0x000fe2000f8e3c3f */
[----:B------:R-:W-:Y:S11]  /*0f70*/  BRA `(.L_x_11) ;  /* 0x00000000003c7947 */ /* 0x000ff60003800000 */
.L_x_10:
[----:B------:R-:W-:Y:S02]  /*0f80*/  ULOP3.LUT UP0, URZ, UR45, 0x2, URZ, 0xc0, !UPT ;  /* 0x000000022d3f7892 */ /* 0x000fe4000f80c03f */
[----:B------:R-:W-:Y:S02]  /*0f90*/  ULOP3.LUT UR45, UR45, 0x1, URZ, 0xc0, !UPT ;  /* 0x000000012d2d7892 */ /* 0x000fe4000f8ec03f */
[----:B------:R-:W-:-:S04]  /*0fa0*/  USEL UR4, URZ, 0x1, UP0 ;  /* 0x000000013f047887 */ /* 0x000fc80008000000 */
[----:B------:R-:W-:Y:S01]  /*0fb0*/  ULOP3.LUT UR39, UR39, UR4, URZ, 0x3c, !UPT ;  /* 0x0000000427277292 */ /* 0x000fe2000f8e3c3f */
[----:B------:R-:W-:Y:S11]  /*0fc0*/  BRA `(.L_x_11) ;  /* 0x0000000000287947 */ /* 0x000ff60003800000 */
.L_x_9:
[----:B------:R-:W-:Y:S02]  /*0fd0*/  UIADD3 UR4, UR45, 0x1, URZ ;  /* 0x000000012d047890 */ /* 0x000fe4000fffe03f */
[----:B------:R-:W-:Y:S02]  /*0fe0*/  ULOP3.LUT UR45, UR45, 0x1, URZ, 0xc, !UPT ;  /* 0x000000012d2d7892 */ /* 0x000fe4000f8e0c3f */
[----:B------:R-:W-:-:S04]  /*0ff0*/  UISETP.GT.U32.AND UP0, UPT, UR4, 0x1, UPT ;  /* 0x000000010400788c */ /* 0x000fc8000bf04070 */
[----:B------:R-:W-:-:S04]  /*1000*/  USEL UR4, URZ, 0x1, !UP0 ;  /* 0x000000013f047887 */ /* 0x000fc8000c000000 */
[----:B------:R-:W-:Y:S01]  /*1010*/  ULOP3.LUT UR39, UR39, UR4, URZ, 0x3c, !UPT ;  /* 0x0000000427277292 */ /* 0x000fe2000f8e3c3f */
[----:B------:R-:W-:Y:S11]  /*1020*/  BRA `(.L_x_11) ;  /* 0x0000000000107947 */ /* 0x000ff60003800000 */
.L_x_8:
[----:B------:R-:W-:Y:S02]  /*1030*/  UISETP.GT.U32.AND UP0, UPT, UR45, 0x1, UPT ;  /* 0x000000012d00788c */ /* 0x000fe4000bf04070 */
[----:B------:R-:W-:Y:S02]  /*1040*/  ULOP3.LUT UR45, UR45, 0x1, URZ, 0xc0, !UPT ;  /* 0x000000012d2d7892 */ /* 0x000fe4000f8ec03f */
[----:B------:R-:W-:-:S04]  /*1050*/  USEL UR4, URZ, 0x1, !UP0 ;  /* 0x000000013f047887 */ /* 0x000fc8000c000000 */
[----:B------:R-:W-:-:S12]  /*1060*/  ULOP3.LUT UR39, UR39, UR4, URZ, 0x3c, !UPT ;  /* 0x0000000427277292 */ /* 0x000fd8000f8e3c3f */
.L_x_11:
[----:B------:R-:W-:Y:S05]  /*1070*/  @!P0 BRA `(.L_x_12) ;  /* 0x00000000003c8947 */ /* 0x000fea0003800000 */
        /* <DEDUP_REMOVED lines=9> */
[----:B------:R-:W-:Y:S01]  /*1110*/  ULEA UR42, UR42, 0x3, 0x1 ;  /* 0x000000032a2a7891 */ /* 0x000fe2000f8e083f */
[----:B------:R-:W-:Y:S11]  /*1120*/  BRA `(.L_x_15) ;  /* 0x0000000000147947 */ /* 0x000ff60003800000 */
.L_x_14:
[----:B------:R-:W-:Y:S01]  /*1130*/  ULEA UR42, UR42, 0x2, 0x1 ;  /* 0x000000022a2a7891 */ /* 0x000fe2000f8e083f */
[----:B------:R-:W-:Y:S11]  /*1140*/  BRA `(.L_x_15) ;  /* 0x00000000000c7947 */ /* 0x000ff60003800000 */
.L_x_13:
[----:B------:R-:W-:Y:S01]  /*1150*/  ULEA UR42, UR42, 0x1, 0x1 ;  /* 0x000000012a2a7891 */ /* 0x000fe2000f8e083f */
[----:B------:R-:W-:Y:S11]  /*1160*/  BRA `(.L_x_15) ;  /* 0x0000000000047947 */ /* 0x000ff60003800000 */
.L_x_12:
[----:B------:R-:W-:-:S12]  /*1170*/  USHF.L.U32 UR42, UR42, 0x1, URZ ;  /* 0x000000012a2a7899 */ /* 0x000fd8000800063f */
.L_x_15:
[----:B------:R-:W-:-:S04]  /*1180*/  ULOP3.LUT UR4, UR47, 0x1, URZ, 0xfc, !UPT ;  /* 0x000000012f047892 */ /* 0x000fc8000f8efc3f */
[----:B------:R-:W-:-:S06]  /*1190*/  UISETP.NE.AND UP0, UPT, UR4, 0x3, UPT ;  /* 0x000000030400788c */ /* 0x000fcc000bf05270 */
[----:B------:R-:W-:-:S13]  /*11a0*/  PLOP3.LUT P0, PT, PT, PT, UP0, 0x80, 0x0 ;  /* 0x000000000000781c */ /* 0x000fda0003f0f008 */
[----:B------:R-:W-:Y:S05]  /*11b0*/  @!P0 BRA `(.L_x_16) ;  /* 0x0000000000048947 */ /* 0x000fea0003800000 */
[----:B------:R-:W-:Y:S01]  /*11c0*/  BPT.TRAP 0x1 ;  /* 0x000000040000795c */ /* 0x000fe20000300000 */
.L_x_16:
[----:B------:R-:W1:Y:S01]  /*11d0*/  S2UR UR4, SR_CgaCtaId ;  /* 0x00000000000479c3 */ /* 0x000e620000008800 */
[----:B------:R-:W-:Y:S01]  /*11e0*/  UMOV UR36, 0x400 ;  /* 0x0000040000247882 */ /* 0x000fe20000000000 */
[----:B------:R-:W-:Y:S01]  /*11f0*/  MOV R0, UR39 ;  /* 0x0000002700007c02 */ /* 0x000fe20008000f00 */
[----:B------:R-:W-:-:S03]  /*1200*/  UISETP.NE.AND UP0, UPT, UR46, 0x3, UPT ;  /* 0x000000032e00788c */ /* 0x000fc6000bf05270 */
[----:B------:R-:W-:-:S03]  /*1210*/  SHF.L.U32 R0, R0, 0x1f, RZ ;  /* 0x0000001f00007819 */ /* 0x000fc600000006ff */
[----:B------:R-:W-:Y:S01]  /*1220*/  PLOP3.LUT P0, PT, PT, PT, UP0, 0x80, 0x0 ;  /* 0x000000000000781c */ /* 0x000fe20003f0f008 */
[----:B-1----:R-:W-:-:S04]  /*1230*/  ULEA UR36, UR4, UR36, 0x18 ;  /* 0x0000002404247291 */ /* 0x002fc8000f8ec03f */
[----:B------:R-:W-:-:S09]  /*1240*/  ULEA UR4, UR45, UR36, 0x3 ;  /* 0x000000242d047291 */ /* 0x000fd2000f8e183f */
[----:B------:R-:W1:Y:S02]  /*1250*/  SYNCS.PHASECHK.TRANS64.TRYWAIT P1, [UR4+0x2c250], R0 ;  /* 0x02c25000ff0075a7 */ /* 0x000e640008020144 */
[----:B-1----:R-:W-:Y:S05]  /*1260*/  @!P1 BRA `(.L_x_17) ;  /* 0x0000010800949947 */ /* 0x002fea0003800000 */
.L_x_131:
[----:B------:R-:W-:Y:S05]  /*1270*/  @!P0 BRA `(.L_x_18) ;  /* 0x0000000000048947 */ /* 0x000fea0003800000 */
[----:B------:R-:W-:Y:S01]  /*1280*/  BPT.TRAP 0x1 ;  /* 0x000000040000795c */ /* 0x000fe20000300000 */
.L_x_18:
[----:B------:R-:W-:Y:S01]  /*1290*/  ULEA UR40, UR54, UR36, 0x3 ;  /* 0x0000002436287291 */ /* 0x000fe2000f8e183f */
[----:B-1----:R-:W-:Y:S01]  /*12a0*/  SHF.L.U32 R0, R18, 0x1f, RZ ;  /* 0x0000001f12007819 */ /* 0x002fe200000006ff */
[----:B------:R-:W-:Y:S01]  /*12b0*/  UIADD3 UR41, UR36, 0x2c290, URZ ;  /* 0x0002c29024297890 */ /* 0x000fe2000fffe03f */
[----:B------:R-:W-:Y:S01]  /*12c0*/  SHF.L.U32 R3, R19, 0x1f, RZ ;  /* 0x0000001f13037819 */ /* 0x000fe200000006ff */
[----:B------:R-:W-:Y:S02]  /*12d0*/  ULEA UR35, UR49, 0xfffffff8, 0x3 ;  /* 0xfffffff831237891 */ /* 0x000fe4000f8e183f */
[----:B------:R-:W-:Y:S02]  /*12e0*/  ULEA UR34, UR49, UR41, 0x3 ;  /* 0x0000002931227291 */ /* 0x000fe4000f8e183f */
[----:B------:R-:W-:Y:S01]  /*12f0*/  ULOP3.LUT UR35, UR35, 0x8, URZ, 0xc, !UPT ;  /* 0x0000000823237892 */ /* 0x000fe2000f8e0c3f */
[----:B------:R-:W1:Y:S02]  /*1300*/  SYNCS.PHASECHK.TRANS64.TRYWAIT P1, [UR40+0x2c200], R0 ;  /* 0x02c20000ff0075a7 */ /* 0x000e640008020168 */
[----:B-1----:R-:W-:Y:S09]  /*1310*/  @!P1 BRA `(.L_x_19) ;  /* 0x0000010800809947 */ /* 0x002ff20003800000 */
.L_x_132:
[----:B------:R-:W2:Y:S02]  /*1320*/  SYNCS.PHASECHK.TRANS64.TRYWAIT P1, [UR34+-0x8], R3 ;  /* 0xfffff803ff0075a7 */ /* 0x000ea40008020162 */
[----:B--2---:R-:W-:Y:S05]  /*1330*/  @!P1 BRA `(.L_x_20) ;  /* 0x0000010800909947 */ /* 0x004fea0003800000 */
.L_x_133:
[----:B------:R-:W-:Y:S01]  /*1340*/  UIADD3 UR4, UR36, 0x7000, URZ ;  /* 0x0000700024047890 */ /* 0x000fe2000fffe03f */
[----:B------:R-:W-:Y:S01]  /*1350*/  WARPGROUP.ARRIVE ;  /* 0x00000000000079c5 */ /* 0x000fe20000000000 */
[----:B------:R-:W-:Y:S01]  /*1360*/  USHF.R.U32.HI UR5, URZ, 0x4, UR36 ;  /* 0x000000043f057899 */ /* 0x000fe20008011624 */
[----:B------:R-:W2:Y:S01]  /*1370*/  LDC R7, c[0x0][0x28c] ;  /* 0x0000a300ff077b82 */ /* 0x000ea20000000800 */
[----:B------:R-:W-:Y:S01]  /*1380*/  USHF.R.U32.HI UR4, URZ, 0x4, UR4 ;  /* 0x000000043f047899 */ /* 0x000fe20008011604 */
[C---:B-1----:R-:W-:Y:S01]  /*1390*/  VIADD R0, R22.reuse, 0x1 ;  /* 0x0000000116007836 */ /* 0x042fe20000000000 */
[----:B------:R-:W-:Y:S01]  /*13a0*/  ULOP3.LUT UR5, UR5, 0x3fff, URZ, 0xc0, !UPT ;  /* 0x00003fff05057892 */ /* 0x000fe2000f8ec03f */
[C---:B------:R-:W-:Y:S01]  /*13b0*/  IADD3 R4, R22.reuse, 0x8, RZ ;  /* 0x0000000816047810 */ /* 0x040fe20007ffe0ff */
[----:B------:R-:W-:Y:S01]  /*13c0*/  ULOP3.LUT UR33, UR4, 0x3fff, URZ, 0xc0, !UPT ;  /* 0x00003fff04217892 */ /* 0x000fe2000f8ec03f */
[----:B------:R-:W-:Y:S01]  /*13d0*/  VIADD R6, R22, 0x9 ;  /* 0x0000000916067836 */ /* 0x000fe20000000000 */
[----:B------:R-:W-:Y:S01]  /*13e0*/  ULOP3.LUT UR5, UR5, 0x10000, URZ, 0xfc, !UPT ;  /* 0x0001000005057892 */ /* 0x000fe2000f8efc3f */
[----:B------:R-:W-:Y:S01]  /*13f0*/  P2R R11, PR, RZ, 0x1 ;  /* 0x00000001ff0b7803 */ /* 0x000fe20000000000 */
[----:B------:R-:W-:-:S02]  /*1400*/  ULOP3.LUT UR32, UR33, 0x10000, URZ, 0xfc, !UPT ;  /* 0x0001000021207892 */ /* 0x000fc4000f8efc3f */
[----:B------:R-:W-:Y:S02]  /*1410*/  UIMAD UR28, UR45, 0x380, UR5 ;  /* 0x000003802d1c78a4 */ /* 0x000fe4000f8e0205 */
[----:B------:R-:W-:Y:S01]  /*1420*/  UIMAD UR30, UR54, 0x700, UR32 ;  /* 0x00000700361e78a4 */ /* 0x000fe2000f8e0220 */
[----:B------:R-:W-:Y:S01]  /*1430*/  UMOV UR29, 0xc0000010 ;  /* 0xc0000010001d7882 */ /* 0x000fe20000000000 */
[----:B------:R-:W-:Y:S01]  /*1440*/  UMOV UR31, 0xc0000010 ;  /* 0xc0000010001f7882 */ /* 0x000fe20000000000 */
[----:B------:R-:W-:Y:S02]  /*1450*/  UIADD3 UR4, UR28, 0x80, URZ ;  /* 0x000000801c047890 */ /* 0x000fe4000fffe03f */
[----:B------:R-:W-:Y:S01]  /*1460*/  UIADD3 UR6, UR30, 0x100, URZ ;  /* 0x000001001e067890 */ /* 0x000fe2000fffe03f */
[----:B------:R-:W-:-:S03]  /*1470*/  UMOV UR5, 0xc0000010 ;  /* 0xc000001000057882 */ /* 0x000fc60000000000 */
[----:B------:R-:W-:Y:S01]  /*1480*/  HGMMA.64x128x16.F32 R24, gdesc[UR28], RZ, !UPT, gsb0 ;  /* 0x01e000001c1879f0 */ /* 0x000fe2000c0008ff */
[----:B------:R-:W-:Y:S01]  /*1490*/  UMOV UR7, 0xc0000010 ;  /* 0xc000001000077882 */ /* 0x000fe20000000000 */
[----:B------:R-:W-:Y:S01]  /*14a0*/  UIADD3 UR8, UR28, 0x100, URZ ;  /* 0x000001001c087890 */ /* 0x000fe2000fffe03f */
[-C--:B--2---:R-:W-:Y:S01]  /*14b0*/  ISETP.GE.AND P5, PT, R0, R7.reuse, PT ;  /* 0x000000070000720c */ /* 0x084fe20003fa6270 */
[----:B------:R-:W-:Y:S01]  /*14c0*/  UIADD3 UR10, UR30, 0x200, URZ ;  /* 0x000002001e0a7890 */ /* 0x000fe2000fffe03f */
[----:B------:R-:W-:Y:S01]  /*14d0*/  IADD3 R0, R22, 0x10, RZ ;  /* 0x0000001016007810 */ /* 0x000fe20007ffe0ff */
[----:B------:R-:W-:Y:S01]  /*14e0*/  UMOV UR9, 0xc0000010 ;  /* 0xc000001000097882 */ /* 0x000fe20000000000 */
[----:B------:R-:W-:Y:S01]  /*14f0*/  UMOV UR11, 0xc0000010 ;  /* 0xc0000010000b7882 */ /* 0x000fe20000000000 */
[----:B------:R-:W-:Y:S01]  /*1500*/  UIADD3 UR12, UR28, 0x180, URZ ;  /* 0x000001801c0c7890 */ /* 0x000fe2000fffe03f */
[-C--:B------:R-:W-:Y:S01]  /*1510*/  ISETP.GE.AND P1, PT, R4, R7.reuse, PT ;  /* 0x000000070400720c */ /* 0x080fe20003f26270 */
[----:B------:R-:W-:Y:S01]  /*1520*/  UIADD3 UR14, UR30, 0x300, URZ ;  /* 0x000003001e0e7890 */ /* 0x000fe2000fffe03f */
[C---:B------:R-:W-:Y:S01]  /*1530*/  VIADD R4, R22.reuse, 0x11 ;  /* 0x0000001116047836 */ /* 0x040fe20000000000 */
[----:B------:R-:W-:Y:S01]  /*1540*/  UMOV UR13, 0xc0000010 ;  /* 0xc0000010000d7882 */ /* 0x000fe20000000000 */
[----:B------:R-:W-:Y:S01]  /*1550*/  UMOV UR15, 0xc0000010 ;  /* 0xc0000010000f7882 */ /* 0x000fe20000000000 */
[----:B------:R-:W-:Y:S01]  /*1560*/  UIADD3 UR16, UR28, 0x200, URZ ;  /* 0x000002001c107890 */ /* 0x000fe2000fffe03f */
[-C--:B------:R-:W-:Y:S01]  /*1570*/  ISETP.GE.AND P6, PT, R22, R7.reuse, PT ;  /* 0x000000071600720c */ /* 0x080fe20003fc6270 */
[----:B------:R-:W-:Y:S01]  /*1580*/  UIADD3 UR18, UR30, 0x400, URZ ;  /* 0x000004001e127890 */ /* 0x000fe2000fffe03f */
[-C--:B------:R-:W-:Y:S01]  /*1590*/  ISETP.GE.AND P3, PT, R0, R7.reuse, PT ;  /* 0x000000070000720c */ /* 0x080fe20003f66270 */
[----:B------:R-:W-:Y:S01]  /*15a0*/  UMOV UR17, 0xc0000010 ;  /* 0xc000001000117882 */ /* 0x000fe20000000000 */
[----:B------:R-:W-:Y:S01]  /*15b0*/  UMOV UR19, 0xc0000010 ;  /* 0xc000001000137882 */ /* 0x000fe20000000000 */
[----:B------:R-:W-:Y:S01]  /*15c0*/  UIADD3 UR20, UR28, 0x280, URZ ;  /* 0x000002801c147890 */ /* 0x000fe2000fffe03f */
[----:B------:R-:W-:Y:S01]  /*15d0*/  IADD3 R0, R22, 0x18, RZ ;  /* 0x0000001816007810 */ /* 0x000fe20007ffe0ff */
[----:B------:R-:W-:Y:S01]  /*15e0*/  UIADD3 UR22, UR30, 0x500, URZ ;  /* 0x000005001e167890 */ /* 0x000fe2000fffe03f */
[-C--:B------:R-:W-:Y:S01]  /*15f0*/  ISETP.GE.AND P4, PT, R4, R7.reuse, PT ;  /* 0x000000070400720c */ /* 0x080fe20003f86270 */
[----:B------:R-:W-:Y:S01]  /*1600*/  UMOV UR21, 0xc0000010 ;  /* 0xc000001000157882 */ /* 0x000fe20000000000 */
[----:B------:R-:W-:Y:S01]  /*1610*/  UMOV UR23, 0xc0000010 ;  /* 0xc000001000177882 */ /* 0x000fe20000000000 */
[----:B------:R-:W-:Y:S01]  /*1620*/  UIADD3 UR24, UR28, 0x300, URZ ;  /* 0x000003001c187890 */ /* 0x000fe2000fffe03f */
[----:B------:R-:W-:Y:S01]  /*1630*/  IADD3 R4, R22, 0x20, RZ ;  /* 0x0000002016047810 */ /* 0x000fe20007ffe0ff */
[----:B------:R-:W-:Y:S01]  /*1640*/  UIADD3 UR26, UR30, 0x600, URZ ;  /* 0x000006001e1a7890 */ /* 0x000fe2000fffe03f */
[----:B------:R-:W-:Y:S01]  /*1650*/  ISETP.GE.AND P2, PT, R6, R7, PT ;  /* 0x000000070600720c */ /* 0x000fe20003f46270 */
[----:B------:R-:W-:Y:S01]  /*1660*/  UMOV UR25, 0xc0000010 ;  /* 0xc000001000197882 */ /* 0x000fe20000000000 */
[----:B------:R-:W-:Y:S01]  /*1670*/  UMOV UR27, 0xc0000010 ;  /* 0xc0000010001b7882 */ /* 0x000fe20000000000 */
[----:B------:R-:W-:-:S02]  /*1680*/  WARPGROUP.DEPBAR.LE gsb0, 0x0 ;  /* 0x00008000000079c5 */ /* 0x000fc40000010000 */
[----:B------:R-:W-:-:S06]  /*1690*/  WARPGROUP.ARRIVE ;  /* 0x00000000000079c5 */ /* 0x000fcc0000000000 */
[----:B------:R-:W-:Y:S01]  /*16a0*/  HGMMA.64x128x16.F32 R24, gdesc[UR4], R24, gsb0 ;  /* 0x01e00000041879f0 */ /* 0x000fe20008000818 */
[----:B------:R-:W-:Y:S02]  /*16b0*/  ULDC UR6, c[0x0][0x604] ;  /* 0x0001810000067ab9 */ /* 0x000fe40000000800 */
[----:B------:R-:W-:Y:S02]  /*16c0*/  WARPGROUP.DEPBAR.LE gsb0, 0x0 ;  /* 0x00008000000079c5 */ /* 0x000fe40000010000 */
[----:B------:R-:W-:-:S07]  /*16d0*/  WARPGROUP.ARRIVE ;  /* 0x00000000000079c5 */ /* 0x000fce0000000000 */
[----:B------:R-:W-:Y:S03]  /*16e0*/  HGMMA.64x128x16.F32 R24, gdesc[UR8], R24, gsb0 ;  /* 0x01e00000081879f0 */ /* 0x000fe60008000818 */
        /* <DEDUP_REMOVED lines=13> */
[----:B------:R-:W-:Y:S02]  /*17c0*/  FSEL R24, R24, -INF , !P6 ;  /* 0xff80000018187808 */ /* 0x000fe40007000000 */
[----:B------:R-:W-:Y:S02]  /*17d0*/  FSEL R26, R26, -INF , !P6 ;  /* 0xff8000001a1a7808 */ /* 0x000fe40007000000 */
[----:B------:R-:W-:Y:S01]  /*17e0*/  ISETP.GE.AND P6, PT, R0, R7, PT ;  /* 0x000000070000720c */ /* 0x000fe20003fc6270 */
[----:B------:R-:W-:Y:S01]  /*17f0*/  VIADD R0, R22, 0x19 ;  /* 0x0000001916007836 */ /* 0x000fe20000000000 */
[----:B------:R-:W-:-:S02]  /*1800*/  FSEL R25, R25, -INF , !P5 ;  /* 0xff80000019197808 */ /* 0x000fc40006800000 */
[----:B------:R-:W-:Y:S02]  /*1810*/  FSEL R28, R28, -INF , !P1 ;  /* 0xff8000001c1c7808 */ /* 0x000fe40004800000 */
[----:B------:R-:W-:Y:S02]  /*1820*/  FSEL R30, R30, -INF , !P1 ;  /* 0xff8000001e1e7808 */ /* 0x000fe40004800000 */
[----:B------:R-:W-:Y:S02]  /*1830*/  ISETP.GE.AND P1, PT, R4, R7, PT ;  /* 0x000000070400720c */ /* 0x000fe40003f26270 */
[----:B------:R-:W-:Y:S02]  /*1840*/  IADD3 R4, R22, 0x28, RZ ;  /* 0x0000002816047810 */ /* 0x000fe40007ffe0ff */
[----:B------:R-:W-:Y:S02]  /*1850*/  FSEL R27, R27, -INF , !P5 ;  /* 0xff8000001b1b7808 */ /* 0x000fe40006800000 */
[----:B------:R-:W-:-:S02]  /*1860*/  FMNMX R3, R24, R25, !PT ;  /* 0x0000001918037209 */ /* 0x000fc40007800000 */
[-C--:B------:R-:W-:Y:S01]  /*1870*/  ISETP.GE.AND P5, PT, R0, R7.reuse, PT ;  /* 0x000000070000720c */ /* 0x080fe20003fa6270 */
[----:B------:R-:W-:Y:S01]  /*1880*/  VIADD R0, R22, 0x21 ;  /* 0x0000002116007836 */ /* 0x000fe20000000000 */
[----:B------:R-:W-:Y:S02]  /*1890*/  FSEL R32, R32, -INF , !P3 ;  /* 0xff80000020207808 */ /* 0x000fe40005800000 */
[----:B------:R-:W-:Y:S02]  /*18a0*/  FSEL R34, R34, -INF , !P3 ;  /* 0xff80000022227808 */ /* 0x000fe40005800000 */
[----:B------:R-:W-:Y:S02]  /*18b0*/  ISETP.GE.AND P3, PT, R4, R7, PT ;  /* 0x000000070400720c */ /* 0x000fe40003f66270 */
[----:B------:R-:W-:Y:S02]  /*18c0*/  FSEL R29, R29, -INF , !P2 ;  /* 0xff8000001d1d7808 */ /* 0x000fe40005000000 */
[----:B------:R-:W-:-:S02]  /*18d0*/  FMNMX R4, R28, R3, !PT ;  /* 0x000000031c047209 */ /* 0x000fc40007800000 */
[----:B------:R-:W-:Y:S02]  /*18e0*/  FSEL R31, R31, -INF , !P2 ;  /* 0xff8000001f1f7808 */ /* 0x000fe40005000000 */
[----:B------:R-:W-:Y:S01]  /*18f0*/  ISETP.GE.AND P2, PT, R0, R7, PT ;  /* 0x000000070000720c */ /* 0x000fe20003f46270 */
[----:B------:R-:W-:Y:S01]  /*1900*/  VIADD R0, R22, 0x29 ;  /* 0x0000002916007836 */ /* 0x000fe20000000000 */
[----:B------:R-:W-:Y:S02]  /*1910*/  FMNMX R3, R29, R4, !PT ;  /* 0x000000041d037209 */ /* 0x000fe40007800000 */
[----:B------:R-:W-:Y:S02]  /*1920*/  FSEL R33, R33, -INF , !P4 ;  /* 0xff80000021217808 */ /* 0x000fe40006000000 */
[----:B------:R-:W-:Y:S02]  /*1930*/  FSEL R35, R35, -INF , !P4 ;  /* 0xff80000023237808 */ /* 0x000fe40006000000 */
[----:B------:R-:W-:-:S02]  /*1940*/  FMNMX R4, R32, R3, !PT ;  /* 0x0000000320047209 */ /* 0x000fc40007800000 */
[-C--:B------:R-:W-:Y:S02]  /*1950*/  ISETP.GE.AND P4, PT, R0, R7.reuse, PT ;  /* 0x000000070000720c */ /* 0x080fe40003f86270 */
[----:B------:R-:W-:Y:S02]  /*1960*/  IADD3 R0, R22, 0x30, RZ ;  /* 0x0000003016007810 */ /* 0x000fe40007ffe0ff */
[----:B------:R-:W-:Y:S02]  /*1970*/  FSEL R36, R36, -INF , !P6 ;  /* 0xff80000024247808 */ /* 0x000fe40007000000 */
[----:B------:R-:W-:Y:S02]  /*1980*/  FMNMX R3, R33, R4, !PT ;  /* 0x0000000421037209 */ /* 0x000fe40007800000 */
[----:B------:R-:W-:Y:S02]  /*1990*/  FSEL R38, R38, -INF , !P6 ;  /* 0xff80000026267808 */ /* 0x000fe40007000000 */
[----:B------:R-:W-:Y:S01]  /*19a0*/  ISETP.GE.AND P6, PT, R0, R7, PT ;  /* 0x000000070000720c */ /* 0x000fe20003fc6270 */
[----:B------:R-:W-:Y:S01]  /*19b0*/  VIADD R0, R22, 0x31 ;  /* 0x0000003116007836 */ /* 0x000fe20000000000 */
[----:B------:R-:W-:-:S02]  /*19c0*/  FSEL R37, R37, -INF , !P5 ;  /* 0xff80000025257808 */ /* 0x000fc40006800000 */
[----:B------:R-:W-:Y:S02]  /*19d0*/  FMNMX R4, R36, R3, !PT ;  /* 0x0000000324047209 */ /* 0x000fe40007800000 */
[----:B------:R-:W-:Y:S02]  /*19e0*/  FSEL R39, R39, -INF , !P5 ;  /* 0xff80000027277808 */ /* 0x000fe40006800000 */
[----:B------:R-:W-:Y:S02]  /*19f0*/  ISETP.GE.AND P5, PT, R0, R7, PT ;  /* 0x000000070000720c */ /* 0x000fe40003fa6270 */
[----:B------:R-:W-:Y:S02]  /*1a00*/  FSEL R40, R40, -INF , !P1 ;  /* 0xff80000028287808 */ /* 0x000fe40004800000 */
[----:B------:R-:W-:Y:S02]  /*1a10*/  FMNMX R3, R37, R4, !PT ;  /* 0x0000000425037209 */ /* 0x000fe40007800000 */
[----:B------:R-:W-:-:S02]  /*1a20*/  IADD3 R0, R22, 0x38, RZ ;  /* 0x0000003816007810 */ /* 0x000fc40007ffe0ff */
[----:B------:R-:W-:Y:S02]  /*1a30*/  FSEL R42, R42, -INF , !P1 ;  /* 0xff8000002a2a7808 */ /* 0x000fe40004800000 */
[----:B------:R-:W-:Y:S02]  /*1a40*/  FSEL R41, R41, -INF , !P2 ;  /* 0xff80000029297808 */ /* 0x000fe40005000000 */
[----:B------:R-:W-:Y:S02]  /*1a50*/  FMNMX R4, R40, R3, !PT ;  /* 0x0000000328047209 */ /* 0x000fe40007800000 */
[----:B------:R-:W-:Y:S01]  /*1a60*/  ISETP.GE.AND P1, PT, R0, R7, PT ;  /* 0x000000070000720c */ /* 0x000fe20003f26270 */
[----:B------:R-:W-:Y:S01]  /*1a70*/  VIADD R0, R22, 0x39 ;  /* 0x0000003916007836 */ /* 0x000fe20000000000 */
[----:B------:R-:W-:Y:S02]  /*1a80*/  FSEL R44, R44, -INF , !P3 ;  /* 0xff8000002c2c7808 */ /* 0x000fe40005800000 */
[----:B------:R-:W-:-:S02]  /*1a90*/  FMNMX R3, R41, R4, !PT ;  /* 0x0000000429037209 */ /* 0x000fc40007800000 */
[----:B------:R-:W-:Y:S02]  /*1aa0*/  FSEL R43, R43, -INF , !P2 ;  /* 0xff8000002b2b7808 */ /* 0x000fe40005000000 */
[----:B------:R-:W-:Y:S02]  /*1ab0*/  ISETP.GE.AND P2, PT, R0, R7, PT ;  /* 0x000000070000720c */ /* 0x000fe40003f46270 */
[----:B------:R-:W-:Y:S02]  /*1ac0*/  IADD3 R0, R22, 0x40, RZ ;  /* 0x0000004016007810 */ /* 0x000fe40007ffe0ff */
[----:B------:R-:W-:Y:S02]  /*1ad0*/  FSEL R45, R45, -INF , !P4 ;  /* 0xff8000002d2d7808 */ /* 0x000fe40006000000 */
[----:B------:R-:W-:Y:S02]  /*1ae0*/  FMNMX R4, R44, R3, !PT ;  /* 0x000000032c047209 */ /* 0x000fe40007800000 */
[----:B------:R-:W-:-:S02]  /*1af0*/  FSEL R46, R46, -INF , !P3 ;  /* 0xff8000002e2e7808 */ /* 0x000fc40005800000 */
[----:B------:R-:W-:Y:S01]  /*1b00*/  ISETP.GE.AND P3, PT, R0, R7, PT ;  /* 0x000000070000720c */ /* 0x000fe20003f66270 */
[----:B------:R-:W-:Y:S01]  /*1b10*/  VIADD R0, R22, 0x41 ;  /* 0x0000004116007836 */ /* 0x000fe20000000000 */
[----:B------:R-:W-:Y:S02]  /*1b20*/  FSEL R48, R48, -INF , !P6 ;  /* 0xff80000030307808 */ /* 0x000fe40007000000 */
[----:B------:R-:W-:Y:S02]  /*1b30*/  FMNMX R3, R45, R4, !PT ;  /* 0x000000042d037209 */ /* 0x000fe40007800000 */
[----:B------:R-:W-:Y:S02]  /*1b40*/  FSEL R49, R49, -INF , !P5 ;  /* 0xff80000031317808 */ /* 0x000fe40006800000 */
[----:B------:R-:W-:Y:S02]  /*1b50*/  FMNMX R4, R48, R3, !PT ;  /* 0x0000000330047209 */ /* 0x000fe40007800000 */
[----:B------:R-:W-:-:S02]  /*1b60*/  FSEL R47, R47, -INF , !P4 ;  /* 0xff8000002f2f7808 */ /* 0x000fc40006000000 */
        /* <DEDUP_REMOVED lines=10> */
[----:B------:R-:W-:Y:S02]  /*1c10*/  FSEL R56, R56, -INF , !P3 ;  /* 0xff80000038387808 */ /* 0x000fe40005800000 */
[----:B------:R-:W-:Y:S02]  /*1c20*/  FMNMX R3, R53, R4, !PT ;  /* 0x0000000435037209 */ /* 0x000fe40007800000 */
[----:B------:R-:W-:Y:S02]  /*1c30*/  ISETP.GE.AND P5, PT, R0, R7, PT ;  /* 0x000000070000720c */ /* 0x000fe40003fa6270 */
[----:B------:R-:W-:-:S02]  /*1c40*/  IADD3 R0, R22, 0x50, RZ ;  /* 0x0000005016007810 */ /* 0x000fc40007ffe0ff */
[----:B------:R-:W-:Y:S02]  /*1c50*/  FSEL R57, R57, -INF , !P4 ;  /* 0xff80000039397808 */ /* 0x000fe40006000000 */
[----:B------:R-:W-:Y:S02]  /*1c60*/  FMNMX R4, R56, R3, !PT ;  /* 0x0000000338047209 */ /* 0x000fe40007800000 */
[----:B------:R-:W-:Y:S02]  /*1c70*/  FSEL R54, R54, -INF , !P1 ;  /* 0xff80000036367808 */ /* 0x000fe40004800000 */
[----:B------:R-:W-:Y:S01]  /*1c80*/  ISETP.GE.AND P1, PT, R0, R7, PT ;  /* 0x000000070000720c */ /* 0x000fe20003f26270 */
[----:B------:R-:W-:Y:S01]  /*1c90*/  VIADD R0, R22, 0x51 ;  /* 0x0000005116007836 */ /* 0x000fe20000000000 */
[----:B------:R-:W-:Y:S02]  /*1ca0*/  FSEL R60, R60, -INF , !P6 ;  /* 0xff8000003c3c7808 */ /* 0x000fe40007000000 */
[----:B------:R-:W-:-:S02]  /*1cb0*/  FMNMX R3, R57, R4, !PT ;  /* 0x0000000439037209 */ /* 0x000fc40007800000 */
[----:B------:R-:W-:Y:S02]  /*1cc0*/  FSEL R55, R55, -INF , !P2 ;  /* 0xff80000037377808 */ /* 0x000fe40005000000 */
[----:B------:R-:W-:Y:S02]  /*1cd0*/  ISETP.GE.AND P2, PT, R0, R7, PT ;  /* 0x000000070000720c */ /* 0x000fe40003f46270 */
[----:B------:R-:W-:Y:S02]  /*1ce0*/  FSEL R61, R61, -INF , !P5 ;  /* 0xff8000003d3d7808 */ /* 0x000fe40006800000 */
[----:B------:R-:W-:Y:S02]  /*1cf0*/  FMNMX R4, R60, R3, !PT ;  /* 0x000000033c047209 */ /* 0x000fe40007800000 */
[----:B------:R-:W-:Y:S02]  /*1d00*/  IADD3 R0, R22, 0x58, RZ ;  /* 0x0000005816007810 */ /* 0x000fe40007ffe0ff */
[----:B------:R-:W-:-:S02]  /*1d10*/  FSEL R58, R58, -INF , !P3 ;  /* 0xff8000003a3a7808 */ /* 0x000fc40005800000 */
[----:B------:R-:W-:Y:S02]  /*1d20*/  FSEL R64, R64, -INF , !P1 ;  /* 0xff80000040407808 */ /* 0x000fe40004800000 */
[----:B------:R-:W-:Y:S01]  /*1d30*/  FMNMX R3, R61, R4, !PT ;  /* 0x000000043d037209 */ /* 0x000fe20007800000 */
[----:B------:R-:W-:Y:S01]  /*1d40*/  VIADD R4, R22, 0x61 ;  /* 0x0000006116047836 */ /* 0x000fe20000000000 */
[----:B------:R-:W-:Y:S01]  /*1d50*/  ISETP.GE.AND P3, PT, R0, R7, PT ;  /* 0x000000070000720c */ /* 0x000fe20003f66270 */
[----:B------:R-:W-:Y:S01]  /*1d60*/  VIADD R0, R22, 0x59 ;  /* 0x0000005916007836 */ /* 0x000fe20000000000 */
[----:B------:R-:W-:Y:S02]  /*1d70*/  FSEL R65, R65, -INF , !P2 ;  /* 0xff80000041417808 */ /* 0x000fe40005000000 */
[----:B------:R-:W-:Y:S02]  /*1d80*/  FMNMX R6, R64, R3, !PT ;  /* 0x0000000340067209 */ /* 0x000fe40007800000 */
[----:B------:R-:W-:-:S02]  /*1d90*/  FSEL R59, R59, -INF , !P4 ;  /* 0xff8000003b3b7808 */ /* 0x000fc40006000000 */
[-C--:B------:R-:W-:Y:S02]  /*1da0*/  ISETP.GE.AND P4, PT, R0, R7.reuse, PT ;  /* 0x000000070000720c */ /* 0x080fe40003f86270 */
[----:B------:R-:W-:Y:S02]  /*1db0*/  IADD3 R0, R22, 0x60, RZ ;  /* 0x0000006016007810 */ /* 0x000fe40007ffe0ff */
[----:B------:R-:W-:Y:S02]  /*1dc0*/  FSEL R68, R68, -INF , !P3 ;  /* 0xff80000044447808 */ /* 0x000fe40005800000 */
[----:B------:R-:W-:Y:S02]  /*1dd0*/  FMNMX R3, R65, R6, !PT ;  /* 0x0000000641037209 */ /* 0x000fe40007800000 */
[----:B------:R-:W-:Y:S02]  /*1de0*/  ISETP.GE.AND P0, PT, R4, R7, PT ;  /* 0x000000070400720c */ /* 0x000fe40003f06270 */
[----:B------:R-:W-:-:S02]  /*1df0*/  IADD3 R4, R22, 0x68, RZ ;  /* 0x0000006816047810 */ /* 0x000fc40007ffe0ff */
[----:B------:R-:W-:Y:S02]  /*1e00*/  FSEL R62, R62, -INF , !P6 ;  /* 0xff8000003e3e7808 */ /* 0x000fe40007000000 */
[----:B------:R-:W-:Y:S02]  /*1e10*/  ISETP.GE.AND P6, PT, R0, R7, PT ;  /* 0x000000070000720c */ /* 0x000fe40003fc6270 */
        /* <DEDUP_REMOVED lines=21> */
[----:B------:R-:W-:Y:S02]  /*1f70*/  FSEL R80, R80, -INF , !P3 ;  /* 0xff80000050507808 */ /* 0x000fe40005800000 */
[----:B------:R-:W-:Y:S01]  /*1f80*/  FMNMX R3, R77, R6, !PT ;  /* 0x000000064d037209 */ /* 0x000fe20007800000 */
[C---:B------:R-:W-:Y:S01]  /*1f90*/  VIADD R6, R22.reuse, 0x79 ;  /* 0x0000007916067836 */ /* 0x040fe20000000000 */
[----:B------:R-:W-:Y:S02]  /*1fa0*/  IADD3 R4, R22, 0x78, RZ ;  /* 0x0000007816047810 */ /* 0x000fe40007ffe0ff */
[----:B------:R-:W-:-:S02]  /*1fb0*/  FSEL R63, R63, -INF , !P5 ;  /* 0xff8000003f3f7808 */ /* 0x000fc40006800000 */
[----:B------:R-:W-:Y:S02]  /*1fc0*/  FSEL R81, R81, -INF , !P4 ;  /* 0xff80000051517808 */ /* 0x000fe40006000000 */
[----:B------:R-:W-:Y:S02]  /*1fd0*/  FMNMX R8, R80, R3, !PT ;  /* 0x0000000350087209 */ /* 0x000fe40007800000 */
[-C--:B------:R-:W-:Y:S02]  /*1fe0*/  ISETP.GE.AND P5, PT, R4, R7.reuse, PT ;  /* 0x000000070400720c */ /* 0x080fe40003fa6270 */
[----:B------:R-:W-:Y:S02]  /*1ff0*/  FMNMX R3, R81, R8, !PT ;  /* 0x0000000851037209 */ /* 0x000fe40007800000 */
[----:B------:R-:W-:Y:S02]  /*2000*/  FSEL R84, R84, -INF , !P5 ;  /* 0xff80000054547808 */ /* 0x000fe40006800000 */
[----:B------:R-:W-:-:S02]  /*2010*/  ISETP.GE.AND P6, PT, R6, R7, PT ;  /* 0x000000070600720c */ /* 0x000fc40003fc6270 */
[----:B------:R-:W-:Y:S02]  /*2020*/  FMNMX R4, R84, R3, !PT ;  /* 0x0000000354047209 */ /* 0x000fe40007800000 */
[----:B------:R-:W-:Y:S02]  /*2030*/  FSEL R85, R85, -INF , !P6 ;  /* 0xff80000055557808 */ /* 0x000fe40007000000 */
[----:B------:R-:W-:Y:S02]  /*2040*/  P2R R9, PR, RZ, 0x2 ;  /* 0x00000002ff097803 */ /* 0x000fe40000000000 */
[----:B------:R-:W-:Y:S02]  /*2050*/  FMNMX R4, R85, R4, !PT ;  /* 0x0000000455047209 */ /* 0x000fe40007800000 */
[----:B------:R-:W-:Y:S02]  /*2060*/  P2R R10, PR, RZ, 0x1 ;  /* 0x00000001ff0a7803 */ /* 0x000fe40000000000 */
[----:B------:R-:W-:Y:S01]  /*2070*/  ISETP.GE.AND P0, PT, R0, R7, PT ;  /* 0x000000070000720c */ /* 0x000fe20003f06270 */
[----:B------:R-:W1:Y:S01]  /*2080*/  SHFL.BFLY PT, R3, R4, 0x1, 0x1f ;  /* 0x0c201f0004037f89 */ /* 0x000e6200000e0000 */
[----:B------:R-:W-:-:S02]  /*2090*/  FSEL R82, R82, -INF , !P3 ;  /* 0xff80000052527808 */ /* 0x000fc40005800000 */
[----:B------:R-:W-:Y:S02]  /*20a0*/  FSEL R74, R74, -INF , !P0 ;  /* 0xff8000004a4a7808 */ /* 0x000fe40004000000 */
[----:B------:R-:W-:Y:S02]  /*20b0*/  ISETP.NE.AND P0, PT, R10, RZ, PT ;  /* 0x000000ff0a00720c */ /* 0x000fe40003f05270 */
[----:B------:R-:W-:Y:S02]  /*20c0*/  FSEL R83, R83, -INF , !P4 ;  /* 0xff80000053537808 */ /* 0x000fe40006000000 */
[----:B------:R-:W-:Y:S02]  /*20d0*/  FSEL R75, R75, -INF , !P0 ;  /* 0xff8000004b4b7808 */ /* 0x000fe40004000000 */
[----:B------:R-:W-:Y:S02]  /*20e0*/  ISETP.NE.AND P0, PT, R11, RZ, PT ;  /* 0x000000ff0b00720c */ /* 0x000fe40003f05270 */
[----:B------:R-:W-:-:S02]  /*20f0*/  FSEL R79, R79, -INF , !P2 ;  /* 0xff8000004f4f7808 */ /* 0x000fc40005000000 */
[----:B------:R-:W-:Y:S02]  /*2100*/  FSEL R87, R87, -INF , !P6 ;  /* 0xff80000057577808 */ /* 0x000fe40007000000 */
[----:B------:R-:W-:Y:S02]  /*2110*/  FSEL R86, R86, -INF , !P5 ;  /* 0xff80000056567808 */ /* 0x000fe40006800000 */
[----:B-1----:R-:W-:-:S05]  /*2120*/  FMNMX R3, R4, R3, !PT ;  /* 0x0000000304037209 */ /* 0x002fca0007800000 */
[----:B------:R-:W1:Y:S02]  /*2130*/  SHFL.BFLY PT, R6, R3, 0x2, 0x1f ;  /* 0x0c401f0003067f89 */ /* 0x000e6400000e0000 */
[----:B-1----:R-:W-:Y:S02]  /*2140*/  FMNMX R5, R3, R6, !PT ;  /* 0x0000000603057209 */ /* 0x002fe40007800000 */
[----:B------:R-:W-:Y:S02]  /*2150*/  FMNMX R3, R26, R27, !PT ;  /* 0x0000001b1a037209 */ /* 0x000fe40007800000 */
[C---:B------:R-:W-:Y:S02]  /*2160*/  FSETP.NEU.AND P1, PT, R5.reuse, -INF , PT ;  /* 0xff8000000500780b */ /* 0x040fe40003f2d000 */
[----:B------:R-:W-:Y:S02]  /*2170*/  FMNMX R4, R30, R3, !PT ;  /* 0x000000031e047209 */ /* 0x000fe40007800000 */
[----:B------:R-:W-:-:S02]  /*2180*/  FSEL R0, R5, RZ, P1 ;  /* 0x000000ff05007208 */ /* 0x000fc40000800000 */
[----:B------:R-:W-:Y:S02]  /*2190*/  ISETP.NE.AND P1, PT, R9, RZ, PT ;  /* 0x000000ff0900720c */ /* 0x000fe40003f25270 */
[----:B------:R-:W-:Y:S01]  /*21a0*/  FMNMX R3, R31, R4, !PT ;  /* 0x000000041f037209 */ /* 0x000fe20007800000 */
[----:B------:R-:W-:Y:S01]  /*21b0*/  FMUL R20, R0, UR6 ;  /* 0x0000000600147c20 */ /* 0x000fe20008400000 */
[----:B------:R-:W-:Y:S02]  /*21c0*/  FSEL R78, R78, -INF , !P1 ;  /* 0xff8000004e4e7808 */ /* 0x000fe40004800000 */
[----:B------:R-:W-:Y:S01]  /*21d0*/  FMNMX R4, R34, R3, !PT ;  /* 0x0000000322047209 */ /* 0x000fe20007800000 */
[--C-:B------:R-:W-:Y:S01]  /*21e0*/  FFMA R24, R24, UR6, -R20.reuse ;  /* 0x0000000618187c23 */ /* 0x100fe20008000814 */
[--C-:B------:R-:W-:Y:S01]  /*21f0*/  FFMA R0, R28, UR6, -R20.reuse ;  /* 0x000000061c007c23 */ /* 0x100fe20008000814 */
[--C-:B------:R-:W-:Y:S01]  /*2200*/  FFMA R11, R29, UR6, -R20.reuse ;  /* 0x000000061d0b7c23 */ /* 0x100fe20008000814 */
[--C-:B------:R-:W-:Y:S01]  /*2210*/  FFMA R8, R36, UR6, -R20.reuse ;  /* 0x0000000624087c23 */ /* 0x100fe20008000814 */
[----:B------:R-:W-:Y:S01]  /*2220*/  FMNMX R3, R35, R4, !PT ;  /* 0x0000000423037209 */ /* 0x000fe20007800000 */
[--C-:B------:R-:W-:Y:S01]  /*2230*/  FFMA R9, R25, UR6, -R20.reuse ;  /* 0x0000000619097c23 */ /* 0x100fe20008000814 */
[----:B------:R-:W-:Y:S01]  /*2240*/  FSETP.GEU.AND P1, PT, R24, -126, PT ;  /* 0xc2fc00001800780b */ /* 0x000fe20003f2e000 */
[--C-:B------:R-:W-:Y:S01]  /*2250*/  FFMA R13, R33, UR6, -R20.reuse ;  /* 0x00000006210d7c23 */ /* 0x100fe20008000814 */
[----:B------:R-:W-:Y:S01]  /*2260*/  FSETP.GEU.AND P3, PT, R0, -126, PT ;  /* 0xc2fc00000000780b */ /* 0x000fe20003f6e000 */
[--C-:B------:R-:W-:Y:S01]  /*2270*/  FFMA R28, R32, UR6, -R20.reuse ;  /* 0x00000006201c7c23 */ /* 0x100fe20008000814 */
[----:B------:R-:W-:Y:S01]  /*2280*/  FSETP.GEU.AND P4, PT, R11, -126, PT ;  /* 0xc2fc00000b00780b */ /* 0x000fe20003f8e000 */
[--C-:B------:R-:W-:Y:S01]  /*2290*/  FFMA R32, R40, UR6, -R20.reuse ;  /* 0x0000000628207c23 */ /* 0x100fe20008000814 */
[----:B------:R-:W-:Y:S01]  /*22a0*/  FMNMX R4, R38, R3, !PT ;  /* 0x0000000326047209 */ /* 0x000fe20007800000 */
[--C-:B------:R-:W-:Y:S01]  /*22b0*/  FFMA R21, R41, UR6, -R20.reuse ;  /* 0x0000000629157c23 */ /* 0x100fe20008000814 */
[----:B------:R-:W-:Y:S01]  /*22c0*/  FSETP.GEU.AND P2, PT, R9, -126, PT ;  /* 0xc2fc00000900780b */ /* 0x000fe20003f4e000 */
[--C-:B------:R-:W-:Y:S01]  /*22d0*/  FFMA R36, R48, UR6, -R20.reuse ;  /* 0x0000000630247c23 */ /* 0x100fe20008000814 */
[----:B------:R-:W-:Y:S01]  /*22e0*/  FMNMX R3, R39, R4, !PT ;  /* 0x0000000427037209 */ /* 0x000fe20007800000 */
[--C-:B------:R-:W-:Y:S01]  /*22f0*/  FFMA R15, R37, UR6, -R20.reuse ;  /* 0x00000006250f7c23 */ /* 0x100fe20008000814 */
[----:B------:R-:W-:Y:S01]  /*2300*/  FSETP.GEU.AND P6, PT, R13, -126, PT ;  /* 0xc2fc00000d00780b */ /* 0x000fe20003fce000 */
[----:B------:R-:W-:Y:S01]  /*2310*/  @!P1 FMUL R24, R24, 0.5 ;  /* 0x3f00000018189820 */ /* 0x000fe20000400000 */
[----:B------:R-:W-:Y:S01]  /*2320*/  FMNMX R4, R42, R3, !PT ;  /* 0x000000032a047209 */ /* 0x000fe20007800000 */
[----:B------:R-:W-:Y:S01]  /*2330*/  @!P3 FMUL R0, R0, 0.5 ;  /* 0x3f0000000000b820 */ /* 0x000fe20000400000 */
[----:B------:R-:W-:Y:S01]  /*2340*/  FSETP.GEU.AND P5, PT, R28, -126, PT ;  /* 0xc2fc00001c00780b */ /* 0x000fe20003fae000 */
[----:B------:R-:W-:Y:S01]  /*2350*/  @!P4 FMUL R11, R11, 0.5 ;  /* 0x3f0000000b0bc820 */ /* 0x000fe20000400000 */
[----:B------:R-:W-:Y:S01]  /*2360*/  FMNMX R3, R43, R4, !PT ;  /* 0x000000042b037209 */ /* 0x000fe20007800000 */
[----:B------:R-:W1:Y:S01]  /*2370*/  MUFU.EX2 R24, R24 ;  /* 0x0000001800187308 */ /* 0x000e620000000800 */
[--C-:B------:R-:W-:Y:S01]  /*2380*/  FFMA R23, R45, UR6, -R20.reuse ;  /* 0x000000062d177c23 */ /* 0x100fe20008000814 */
[----:B------:R-:W-:Y:S01]  /*2390*/  @!P2 FMUL R9, R9, 0.5 ;  /* 0x3f0000000909a820 */ /* 0x000fe20000400000 */
[----:B------:R-:W-:Y:S01]  /*23a0*/  FMNMX R4, R46, R3, !PT ;  /* 0x000000032e047209 */ /* 0x000fe20007800000 */
[--C-:B------:R-:W-:Y:S01]  /*23b0*/  FFMA R10, R44, UR6, -R20.reuse ;  /* 0x000000062c0a7c23 */ /* 0x100fe20008000814 */
[--C-:B------:R-:W-:Y:S01]  /*23c0*/  FFMA R12, R52, UR6, -R20.reuse ;  /* 0x00000006340c7c23 */ /* 0x100fe20008000814 */
[----:B------:R-:W-:Y:S01]  /*23d0*/  @!P6 FMUL R13, R13, 0.5 ;  /* 0x3f0000000d0de820 */ /* 0x000fe20000400000 */
[----:B------:R-:W-:Y:S01]  /*23e0*/  FMNMX R3, R47, R4, !PT ;  /* 0x000000042f037209 */ /* 0x000fe20007800000 */
[----:B------:R-:W2:Y:S01]  /*23f0*/  MUFU.EX2 R0, R0 ;  /* 0x0000000000007308 */ /* 0x000ea20000000800 */
[--C-:B------:R-:W-:Y:S01]  /*2400*/  FFMA R29, R53, UR6, -R20.reuse ;  /* 0x00000006351d7c23 */ /* 0x100fe20008000814 */
[----:B------:R-:W-:Y:S01]  /*2410*/  @!P5 FMUL R28, R28, 0.5 ;  /* 0x3f0000001c1cd820 */ /* 0x000fe20000400000 */
[----:B------:R-:W-:Y:S01]  /*2420*/  FMNMX R4, R50, R3, !PT ;  /* 0x0000000332047209 */ /* 0x000fe20007800000 */
[--C-:B------:R-:W-:Y:S01]  /*2430*/  FFMA R37, R60, UR6, -R20.reuse ;  /* 0x000000063c257c23 */ /* 0x100fe20008000814 */
[--C-:B------:R-:W-:Y:S01]  /*2440*/  FFMA R25, R49, UR6, -R20.reuse ;  /* 0x0000000631197c23 */ /* 0x100fe20008000814 */
[--C-:B------:R-:W-:Y:S01]  /*2450*/  FFMA R40, R57, UR6, -R20.reuse ;  /* 0x0000000639287c23 */ /* 0x100fe20008000814 */
[----:B------:R-:W-:Y:S01]  /*2460*/  FMNMX R3, R51, R4, !PT ;  /* 0x0000000433037209 */ /* 0x000fe20007800000 */
[----:B------:R-:W3:Y:S01]  /*2470*/  MUFU.EX2 R11, R11 ;  /* 0x0000000b000b7308 */ /* 0x000ee20000000800 */
[----:B-1----:R-:W-:Y:S01]  /*2480*/  @!P1 FMUL R24, R24, R24 ;  /* 0x0000001818189220 */ /* 0x002fe20000400000 */
[----:B------:R-:W-:Y:S01]  /*2490*/  FSETP.GEU.AND P1, PT, R8, -126, PT ;  /* 0xc2fc00000800780b */ /* 0x000fe20003f2e000 */
[--C-:B------:R-:W-:Y:S01]  /*24a0*/  FFMA R33, R56, UR6, -R20.reuse ;  /* 0x0000000638217c23 */ /* 0x100fe20008000814 */
[----:B------:R-:W-:Y:S01]  /*24b0*/  FMNMX R4, R54, R3, !PT ;  /* 0x0000000336047209 */ /* 0x000fe20007800000 */
[--C-:B------:R-:W-:Y:S01]  /*24c0*/  FFMA R64, R64, UR6, -R20.reuse ;  /* 0x0000000640407c23 */ /* 0x100fe20008000814 */
[--C-:B------:R-:W-:Y:S01]  /*24d0*/  FFMA R65, R65, UR6, -R20.reuse ;  /* 0x0000000641417c23 */ /* 0x100fe20008000814 */
[--C-:B------:R-:W-:Y:S01]  /*24e0*/  FFMA R72, R72, UR6, -R20.reuse ;  /* 0x0000000648487c23 */ /* 0x100fe20008000814 */
[----:B------:R-:W1:Y:S01]  /*24f0*/  MUFU.EX2 R9, R9 ;  /* 0x0000000900097308 */ /* 0x000e620000000800 */
[----:B--2---:R-:W-:Y:S01]  /*2500*/  @!P3 FMUL R0, R0, R0 ;  /* 0x000000000000b220 */ /* 0x004fe20000400000 */
[----:B------:R-:W-:Y:S01]  /*2510*/  FSETP.GEU.AND P3, PT, R32, -126, PT ;  /* 0xc2fc00002000780b */ /* 0x000fe20003f6e000 */
[--C-:B------:R-:W-:Y:S01]  /*2520*/  FFMA R14, R61, UR6, -R20.reuse ;  /* 0x000000063d0e7c23 */ /* 0x100fe20008000814 */
[----:B------:R-:W-:Y:S01]  /*2530*/  FMNMX R3, R55, R4, !PT ;  /* 0x0000000437037209 */ /* 0x000fe20007800000 */
[--C-:B------:R-:W-:Y:S01]  /*2540*/  FFMA R69, R69, UR6, -R20.reuse ;  /* 0x0000000645457c23 */ /* 0x100fe20008000814 */
[--C-:B------:R-:W-:Y:S01]  /*2550*/  FFMA R76, R76, UR6, -R20.reuse ;  /* 0x000000064c4c7c23 */ /* 0x100fe20008000814 */
[----:B------:R-:W-:Y:S01]  /*2560*/  @!P1 FMUL R8, R8, 0.5 ;  /* 0x3f00000008089820 */ /* 0x000fe20000400000 */
[----:B------:R-:W2:Y:S01]  /*2570*/  MUFU.EX2 R13, R13 ;  /* 0x0000000d000d7308 */ /* 0x000ea20000000800 */
[----:B---3--:R-:W-:Y:S01]  /*2580*/  @!P4 FMUL R11, R11, R11 ;  /* 0x0000000b0b0bc220 */ /* 0x008fe20000400000 */
[----:B------:R-:W-:Y:S01]  /*2590*/  FSETP.GEU.AND P4, PT, R21, -126, PT ;  /* 0xc2fc00001500780b */ /* 0x000fe20003f8e000 */
[--C-:B------:R-:W-:Y:S01]  /*25a0*/  FFMA R77, R77, UR6, -R20.reuse ;  /* 0x000000064d4d7c23 */ /* 0x100fe20008000814 */
[----:B------:R-:W-:Y:S01]  /*25b0*/  FMNMX R4, R58, R3, !PT ;  /* 0x000000033a047209 */ /* 0x000fe20007800000 */
[--C-:B------:R-:W-:Y:S01]  /*25c0*/  FFMA R81, R81, UR6, -R20.reuse ;  /* 0x0000000651517c23 */ /* 0x100fe20008000814 */
[--C-:B------:R-:W-:Y:S01]  /*25d0*/  FFMA R68, R68, UR6, -R20.reuse ;  /* 0x0000000644447c23 */ /* 0x100fe20008000814 */
[----:B------:R-:W-:Y:S01]  /*25e0*/  @!P3 FMUL R32, R32, 0.5 ;  /* 0x3f0000002020b820 */ /* 0x000fe20000400000 */
[----:B------:R-:W3:Y:S01]  /*25f0*/  MUFU.EX2 R8, R8 ;  /* 0x0000000800087308 */ /* 0x000ee20000000800 */
[----:B------:R-:W-:Y:S01]  /*2600*/  FMNMX R3, R59, R4, !PT ;  /* 0x000000043b037209 */ /* 0x000fe20007800000 */
[----:B-1----:R-:W-:Y:S01]  /*2610*/  @!P2 FMUL R9, R9, R9 ;  /* 0x000000090909a220 */ /* 0x002fe20000400000 */
[----:B------:R-:W-:Y:S01]  /*2620*/  FSETP.GEU.AND P2, PT, R15, -126, PT ;  /* 0xc2fc00000f00780b */ /* 0x000fe20003f4e000 */
[--C-:B------:R-:W-:Y:S01]  /*2630*/  FFMA R73, R73, UR6, -R20.reuse ;  /* 0x0000000649497c23 */ /* 0x100fe20008000814 */
[----:B------:R-:W-:Y:S01]  /*2640*/  FMNMX R4, R62, R3, !PT ;  /* 0x000000033e047209 */ /* 0x000fe20007800000 */
[--C-:B------:R-:W-:Y:S01]  /*2650*/  FFMA R80, R80, UR6, -R20.reuse ;  /* 0x0000000650507c23 */ /* 0x100fe20008000814 */
[----:B------:R-:W-:Y:S01]  /*2660*/  @!P4 FMUL R21, R21, 0.5 ;  /* 0x3f0000001515c820 */ /* 0x000fe20000400000 */
[----:B------:R-:W1:Y:S01]  /*2670*/  MUFU.EX2 R28, R28 ;  /* 0x0000001c001c7308 */ /* 0x000e620000000800 */
[----:B--2---:R-:W-:Y:S01]  /*2680*/  @!P6 FMUL R13, R13, R13 ;  /* 0x0000000d0d0de220 */ /* 0x004fe20000400000 */
[----:B------:R-:W-:Y:S01]  /*2690*/  FMNMX R3, R63, R4, !PT ;  /* 0x000000043f037209 */ /* 0x000fe20007800000 */
[--C-:B------:R-:W-:Y:S01]  /*26a0*/  FFMA R84, R84, UR6, -R20.reuse ;  /* 0x0000000654547c23 */ /* 0x100fe20008000814 */
[----:B------:R-:W-:Y:S01]  /*26b0*/  FSETP.GEU.AND P6, PT, R23, -126, PT ;  /* 0xc2fc00001700780b */ /* 0x000fe20003fce000 */
[----:B------:R-:W-:Y:S01]  /*26c0*/  FFMA R85, R85, UR6, -R20 ;  /* 0x0000000655557c23 */ /* 0x000fe20008000814 */
[----:B------:R-:W-:-:S02]  /*26d0*/  FMNMX R4, R66, R3, !PT ;  /* 0x0000000342047209 */ /* 0x000fc40007800000 */
[----:B------:R-:W2:Y:S01]  /*26e0*/  MUFU.EX2 R32, R32 ;  /* 0x0000002000207308 */ /* 0x000ea20000000800 */
[----:B---3--:R-:W-:Y:S01]  /*26f0*/  @!P1 FMUL R8, R8, R8 ;  /* 0x0000000808089220 */ /* 0x008fe20000400000 */
[----:B------:R-:W-:Y:S01]  /*2700*/  FSETP.GEU.AND P1, PT, R36, -126, PT ;  /* 0xc2fc00002400780b */ /* 0x000fe20003f2e000 */
[----:B------:R-:W-:Y:S01]  /*2710*/  @!P2 FMUL R15, R15, 0.5 ;  /* 0x3f0000000f0fa820 */ /* 0x000fe20000400000 */
[----:B------:R-:W-:-:S04]  /*2720*/  FMNMX R3, R67, R4, !PT ;  /* 0x0000000443037209 */ /* 0x000fc80007800000 */
[----:B------:R-:W3:Y:S01]  /*2730*/  MUFU.EX2 R21, R21 ;  /* 0x0000001500157308 */ /* 0x000ee20000000800 */
[----:B------:R-:W-:Y:S01]  /*2740*/  FMNMX R4, R70, R3, !PT ;  /* 0x0000000346047209 */ /* 0x000fe20007800000 */
[----:B------:R-:W-:Y:S01]  /*2750*/  @!P6 FMUL R23, R23, 0.5 ;  /* 0x3f0000001717e820 */ /* 0x000fe20000400000 */
[----:B-1----:R-:W-:Y:S01]  /*2760*/  @!P5 FMUL R28, R28, R28 ;  /* 0x0000001c1c1cd220 */ /* 0x002fe20000400000 */
[----:B------:R-:W-:Y:S02]  /*2770*/  FSETP.GEU.AND P5, PT, R10, -126, PT ;  /* 0xc2fc00000a00780b */ /* 0x000fe40003fae000 */
[----:B------:R-:W-:Y:S01]  /*2780*/  FMNMX R3, R71, R4, !PT ;  /* 0x0000000447037209 */ /* 0x000fe20007800000 */
[----:B------:R-:W-:Y:S01]  /*2790*/  @!P1 FMUL R36, R36, 0.5 ;  /* 0x3f00000024249820 */ /* 0x000fe20000400000 */
[----:B------:R-:W1:Y:S01]  /*27a0*/  MUFU.EX2 R15, R15 ;  /* 0x0000000f000f7308 */ /* 0x000e620000000800 */
[----:B--2---:R-:W-:Y:S01]  /*27b0*/  @!P3 FMUL R32, R32, R32 ;  /* 0x000000202020b220 */ /* 0x004fe20000400000 */
[----:B------:R-:W-:-:S02]  /*27c0*/  FMNMX R4, R74, R3, !PT ;  /* 0x000000034a047209 */ /* 0x000fc40007800000 */
[----:B------:R-:W-:Y:S02]  /*27d0*/  FSETP.GEU.AND P3, PT, R12, -126, PT ;  /* 0xc2fc00000c00780b */ /* 0x000fe40003f6e000 */
[----:B------:R-:W-:Y:S02]  /*27e0*/  FMNMX R3, R75, R4, !PT ;  /* 0x000000044b037209 */ /* 0x000fe40007800000 */
[----:B------:R-:W2:Y:S01]  /*27f0*/  MUFU.EX2 R36, R36 ;  /* 0x0000002400247308 */ /* 0x000ea20000000800 */
[----:B---3--:R-:W-:Y:S01]  /*2800*/  @!P4 FMUL R21, R21, R21 ;  /* 0x000000151515c220 */ /* 0x008fe20000400000 */
[----:B------:R-:W-:Y:S01]  /*2810*/  FSETP.GEU.AND P4, PT, R29, -126, PT ;  /* 0xc2fc00001d00780b */ /* 0x000fe20003f8e000 */
[----:B------:R-:W-:Y:S01]  /*2820*/  @!P5 FMUL R10, R10, 0.5 ;  /* 0x3f0000000a0ad820 */ /* 0x000fe20000400000 */
[----:B------:R-:W-:-:S04]  /*2830*/  FMNMX R4, R78, R3, !PT ;  /* 0x000000034e047209 */ /* 0x000fc80007800000 */
[----:B------:R-:W3:Y:S01]  /*2840*/  MUFU.EX2 R23, R23 ;  /* 0x0000001700177308 */ /* 0x000ee20000000800 */
[----:B-1----:R-:W-:Y:S01]  /*2850*/  @!P2 FMUL R15, R15, R15 ;  /* 0x0000000f0f0fa220 */ /* 0x002fe20000400000 */
[----:B------:R-:W-:Y:S01]  /*2860*/  FMNMX R3, R79, R4, !PT ;  /* 0x000000044f037209 */ /* 0x000fe20007800000 */
[----:B------:R-:W-:Y:S01]  /*2870*/  @!P3 FMUL R12, R12, 0.5 ;  /* 0x3f0000000c0cb820 */ /* 0x000fe20000400000 */
[----:B------:R-:W-:Y:S02]  /*2880*/  FSETP.GEU.AND P2, PT, R25, -126, PT ;  /* 0xc2fc00001900780b */ /* 0x000fe40003f4e000 */
[----:B------:R-:W-:Y:S01]  /*2890*/  FMNMX R4, R82, R3, !PT ;  /* 0x0000000352047209 */ /* 0x000fe20007800000 */
[----:B------:R-:W-:Y:S01]  /*28a0*/  @!P4 FMUL R29, R29, 0.5 ;  /* 0x3f0000001d1dc820 */ /* 0x000fe20000400000 */
[----:B------:R-:W1:Y:S01]  /*28b0*/  MUFU.EX2 R10, R10 ;  /* 0x0000000a000a7308 */ /* 0x000e620000000800 */
[----:B--2---:R-:W-:Y:S01]  /*28c0*/  @!P1 FMUL R36, R36, R36 ;  /* 0x0000002424249220 */ /* 0x004fe20000400000 */
[----:B------:R-:W-:-:S02]  /*28d0*/  FSETP.GEU.AND P1, PT, R37, -126, PT ;  /* 0xc2fc00002500780b */ /* 0x000fc40003f2e000 */
[----:B------:R-:W-:-:S04]  /*28e0*/  FMNMX R3, R83, R4, !PT ;  /* 0x0000000453037209 */ /* 0x000fc80007800000 */
[----:B------:R-:W2:Y:S01]  /*28f0*/  MUFU.EX2 R12, R12 ;  /* 0x0000000c000c7308 */ /* 0x000ea20000000800 */
[----:B---3--:R-:W-:Y:S01]  /*2900*/  @!P6 FMUL R23, R23, R23 ;  /* 0x000000171717e220 */ /* 0x008fe20000400000 */
[----:B------:R-:W-:Y:S01]  /*2910*/  FSETP.GEU.AND P6, PT, R40, -126, PT ;  /* 0xc2fc00002800780b */ /* 0x000fe20003fce000 */
[----:B------:R-:W-:Y:S01]  /*2920*/  @!P2 FMUL R25, R25, 0.5 ;  /* 0x3f0000001919a820 */ /* 0x000fe20000400000 */
[----:B------:R-:W-:-:S03]  /*2930*/  FMNMX R4, R86, R3, !PT ;  /* 0x0000000356047209 */ /* 0x000fc60007800000 */
[----:B------:R-:W-:Y:S01]  /*2940*/  @!P1 FMUL R37, R37, 0.5 ;  /* 0x3f00000025259820 */ /* 0x000fe20000400000 */
[----:B------:R-:W3:Y:S01]  /*2950*/  MUFU.EX2 R29, R29 ;  /* 0x0000001d001d7308 */ /* 0x000ee20000000800 */
[----:B------:R-:W-:Y:S01]  /*2960*/  FMNMX R4, R87, R4, !PT ;  /* 0x0000000457047209 */ /* 0x000fe20007800000 */
[----:B-1----:R-:W-:Y:S01]  /*2970*/  @!P5 FMUL R10, R10, R10 ;  /* 0x0000000a0a0ad220 */ /* 0x002fe20000400000 */
[----:B------:R-:W-:-:S03]  /*2980*/  FSETP.GEU.AND P5, PT, R33, -126, PT ;  /* 0xc2fc00002100780b */ /* 0x000fc60003fae000 */
[----:B------:R-:W1:Y:S01]  /*2990*/  SHFL.BFLY PT, R3, R4, 0x1, 0x1f ;  /* 0x0c201f0004037f89 */ /* 0x000e6200000e0000 */
[----:B------:R-:W-:Y:S01]  /*29a0*/  @!P6 FMUL R40, R40, 0.5 ;  /* 0x3f0000002828e820 */ /* 0x000fe20000400000 */
[----:B------:R-:W4:Y:S01]  /*29b0*/  MUFU.EX2 R37, R37 ;  /* 0x0000002500257308 */ /* 0x000f220000000800 */
[----:B--2---:R-:W-:Y:S01]  /*29c0*/  @!P3 FMUL R12, R12, R12 ;  /* 0x0000000c0c0cb220 */ /* 0x004fe20000400000 */
[----:B------:R-:W-:-:S06]  /*29d0*/  FSETP.GEU.AND P3, PT, R64, -126, PT ;  /* 0xc2fc00004000780b */ /* 0x000fcc0003f6e000 */
[----:B------:R-:W2:Y:S01]  /*29e0*/  MUFU.EX2 R25, R25 ;  /* 0x0000001900197308 */ /* 0x000ea20000000800 */
[----:B---3--:R-:W-:Y:S01]  /*29f0*/  @!P4 FMUL R29, R29, R29 ;  /* 0x0000001d1d1dc220 */ /* 0x008fe20000400000 */
[----:B------:R-:W-:Y:S01]  /*2a00*/  FSETP.GEU.AND P4, PT, R65, -126, PT ;  /* 0xc2fc00004100780b */ /* 0x000fe20003f8e000 */
[----:B------:R-:W-:-:S04]  /*2a10*/  @!P5 FMUL R33, R33, 0.5 ;  /* 0x3f0000002121d820 */ /* 0x000fc80000400000 */
[----:B------:R-:W-:Y:S01]  /*2a20*/  @!P3 FMUL R64, R64, 0.5 ;  /* 0x3f0000004040b820 */ /* 0x000fe20000400000 */
[----:B------:R-:W3:Y:S01]  /*2a30*/  MUFU.EX2 R40, R40 ;  /* 0x0000002800287308 */ /* 0x000ee20000000800 */
[----:B----4-:R-:W-:Y:S01]  /*2a40*/  @!P1 FMUL R37, R37, R37 ;  /* 0x0000002525259220 */ /* 0x010fe20000400000 */
[----:B------:R-:W-:Y:S02]  /*2a50*/  FSETP.GEU.AND P1, PT, R72, -126, PT ;  /* 0xc2fc00004800780b */ /* 0x000fe40003f2e000 */
[----:B-1----:R-:W-:-:S03]  /*2a60*/  FMNMX R3, R4, R3, !PT ;  /* 0x0000000304037209 */ /* 0x002fc60007800000 */
[----:B------:R-:W-:Y:S01]  /*2a70*/  @!P4 FMUL R65, R65, 0.5 ;  /* 0x3f0000004141c820 */ /* 0x000fe20000400000 */
[----:B------:R-:W1:Y:S01]  /*2a80*/  MUFU.EX2 R41, R64 ;  /* 0x0000004000297308 */ /* 0x000e620000000800 */
[----:B--2---:R-:W-:Y:S01]  /*2a90*/  @!P2 FMUL R25, R25, R25 ;  /* 0x000000191919a220 */ /* 0x004fe20000400000 */
[----:B------:R-:W-:Y:S01]  /*2aa0*/  FSETP.GEU.AND P2, PT, R14, -126, PT ;  /* 0xc2fc00000e00780b */ /* 0x000fe20003f4e000 */
[----:B------:R-:W2:Y:S04]  /*2ab0*/  SHFL.BFLY PT, R6, R3, 0x2, 0x1f ;  /* 0x0c401f0003067f89 */ /* 0x000ea800000e0000 */
[----:B------:R-:W-:Y:S01]  /*2ac0*/  @!P1 FMUL R72, R72, 0.5 ;  /* 0x3f00000048489820 */ /* 0x000fe20000400000 */
[----:B------:R-:W4:Y:S01]  /*2ad0*/  MUFU.EX2 R44, R65 ;  /* 0x00000041002c7308 */ /* 0x000f220000000800 */
[----:B---3--:R-:W-:Y:S01]  /*2ae0*/  @!P6 FMUL R40, R40, R40 ;  /* 0x000000282828e220 */ /* 0x008fe20000400000 */
[----:B------:R-:W-:-:S05]  /*2af0*/  FSETP.GEU.AND P6, PT, R69, -126, PT ;  /* 0xc2fc00004500780b */ /* 0x000fca0003fce000 */
[----:B------:R-:W-:Y:S01]  /*2b00*/  @!P2 FMUL R14, R14, 0.5 ;  /* 0x3f0000000e0ea820 */ /* 0x000fe20000400000 */
[----:B------:R-:W3:Y:S01]  /*2b10*/  MUFU.EX2 R49, R72 ;  /* 0x0000004800317308 */ /* 0x000ee20000000800 */
[----:B-1----:R-:W-:Y:S01]  /*2b20*/  @!P3 FMUL R41, R41, R41 ;  /* 0x000000292929b220 */ /* 0x002fe20000400000 */
[----:B------:R-:W-:-:S05]  /*2b30*/  FSETP.GEU.AND P3, PT, R76, -126, PT ;  /* 0xc2fc00004c00780b */ /* 0x000fca0003f6e000 */
[----:B------:R-:W-:Y:S01]  /*2b40*/  @!P6 FMUL R69, R69, 0.5 ;  /* 0x3f0000004545e820 */ /* 0x000fe20000400000 */
[----:B------:R-:W1:Y:S01]  /*2b50*/  MUFU.EX2 R33, R33 ;  /* 0x0000002100217308 */ /* 0x000e620000000800 */
[----:B----4-:R-:W-:Y:S01]  /*2b60*/  @!P4 FMUL R44, R44, R44 ;  /* 0x0000002c2c2cc220 */ /* 0x010fe20000400000 */
[----:B------:R-:W-:Y:S02]  /*2b70*/  FSETP.GEU.AND P4, PT, R77, -126, PT ;  /* 0xc2fc00004d00780b */ /* 0x000fe40003f8e000 */
[----:B--2---:R-:W-:-:S03]  /*2b80*/  FMNMX R6, R3, R6, !PT ;  /* 0x0000000603067209 */ /* 0x004fc60007800000 */
[----:B------:R-:W-:Y:S01]  /*2b90*/  @!P3 FMUL R76, R76, 0.5 ;  /* 0x3f0000004c4cb820 */ /* 0x000fe20000400000 */
[----:B------:R-:W2:Y:S01]  /*2ba0*/  MUFU.EX2 R14, R14 ;  /* 0x0000000e000e7308 */ /* 0x000ea20000000800 */
        /* <DEDUP_REMOVED lines=8> */
[----:B--2---:R-:W-:Y:S01]  /*2c30*/  @!P2 FMUL R14, R14, R14 ;  /* 0x0000000e0e0ea220 */ /* 0x004fe20000400000 */
[----:B------:R-:W-:-:S05]  /*2c40*/  FSETP.GEU.AND P2, PT, R73, -126, PT ;  /* 0xc2fc00004900780b */ /* 0x000fca0003f4e000 */
[----:B------:R-:W-:Y:S01]  /*2c50*/  @!P5 FMUL R68, R68, 0.5 ;  /* 0x3f0000004444d820 */ /* 0x000fe20000400000 */
[----:B------:R-:W2:Y:S01]  /*2c60*/  MUFU.EX2 R56, R77 ;  /* 0x0000004d00387308 */ /* 0x000ea20000000800 */
[----:B---3--:R-:W-:Y:S01]  /*2c70*/  @!P6 FMUL R48, R48, R48 ;  /* 0x000000303030e220 */ /* 0x008fe20000400000 */
[----:B------:R-:W-:-:S04]  /*2c80*/  FSETP.NEU.AND P6, PT, R6, -INF , PT ;  /* 0xff8000000600780b */ /* 0x000fc80003fcd000 */
[----:B------:R-:W-:Y:S01]  /*2c90*/  FSEL R3, R6, RZ, P6 ;  /* 0x000000ff06037208 */ /* 0x000fe20003000000 */
[----:B------:R-:W-:Y:S01]  /*2ca0*/  @!P2 FMUL R73, R73, 0.5 ;  /* 0x3f0000004949a820 */ /* 0x000fe20000400000 */
[----:B------:R-:W3:Y:S01]  /*2cb0*/  MUFU.EX2 R20, R81 ;  /* 0x0000005100147308 */ /* 0x000ee20000000800 */
[----:B-1----:R-:W-:Y:S01]  /*2cc0*/  @!P3 FMUL R53, R53, R53 ;  /* 0x000000353535b220 */ /* 0x002fe20000400000 */
[----:B------:R-:W-:Y:S01]  /*2cd0*/  FSETP.GEU.AND P6, PT, R84, -126, PT ;  /* 0xc2fc00005400780b */ /* 0x000fe20003fce000 */
[----:B------:R-:W-:-:S04]  /*2ce0*/  FMUL R3, R3, UR6 ;  /* 0x0000000603037c20 */ /* 0x000fc80008400000 */
[--C-:B------:R-:W-:Y:S01]  /*2cf0*/  FFMA R26, R26, UR6, -R3.reuse ;  /* 0x000000061a1a7c23 */ /* 0x100fe20008000803 */
[----:B------:R-:W1:Y:S01]  /*2d00*/  MUFU.EX2 R45, R68 ;  /* 0x00000044002d7308 */ /* 0x000e620000000800 */
[--C-:B------:R-:W-:Y:S01]  /*2d10*/  FFMA R4, R27, UR6, -R3.reuse ;  /* 0x000000061b047c23 */ /* 0x100fe20008000803 */
[--C-:B------:R-:W-:Y:S01]  /*2d20*/  FFMA R61, R31, UR6, -R3.reuse ;  /* 0x000000061f3d7c23 */ /* 0x100fe20008000803 */
[----:B--2---:R-:W-:Y:S01]  /*2d30*/  @!P4 FMUL R56, R56, R56 ;  /* 0x000000383838c220 */ /* 0x004fe20000400000 */
[----:B------:R-:W-:Y:S01]  /*2d40*/  FSETP.GEU.AND P3, PT, R26, -126, PT ;  /* 0xc2fc00001a00780b */ /* 0x000fe20003f6e000 */
[--C-:B------:R-:W-:Y:S01]  /*2d50*/  FFMA R38, R38, UR6, -R3.reuse ;  /* 0x0000000626267c23 */ /* 0x100fe20008000803 */
[----:B------:R-:W-:Y:S01]  /*2d60*/  FSETP.GEU.AND P4, PT, R4, -126, PT ;  /* 0xc2fc00000400780b */ /* 0x000fe20003f8e000 */
[----:B------:R-:W-:Y:S01]  /*2d70*/  @!P6 FMUL R84, R84, 0.5 ;  /* 0x3f0000005454e820 */ /* 0x000fe20000400000 */
[----:B------:R-:W2:Y:S01]  /*2d80*/  MUFU.EX2 R52, R73 ;  /* 0x0000004900347308 */ /* 0x000ea20000000800 */
[----:B---3--:R-:W-:Y:S01]  /*2d90*/  @!P1 FMUL R20, R20, R20 ;  /* 0x0000001414149220 */ /* 0x008fe20000400000 */
[----:B------:R-:W-:Y:S01]  /*2da0*/  FSETP.GEU.AND P1, PT, R61, -126, PT ;  /* 0xc2fc00003d00780b */ /* 0x000fe20003f2e000 */
[--C-:B------:R-:W-:Y:S01]  /*2db0*/  FFMA R30, R30, UR6, -R3.reuse ;  /* 0x000000061e1e7c23 */ /* 0x100fe20008000803 */
[--C-:B------:R-:W-:Y:S01]  /*2dc0*/  FFMA R34, R34, UR6, -R3.reuse ;  /* 0x0000000622227c23 */ /* 0x100fe20008000803 */
[--C-:B------:R-:W-:Y:S01]  /*2dd0*/  FFMA R65, R35, UR6, -R3.reuse ;  /* 0x0000000623417c23 */ /* 0x100fe20008000803 */
[--C-:B------:R-:W-:Y:S01]  /*2de0*/  FFMA R50, R50, UR6, -R3.reuse ;  /* 0x0000000632327c23 */ /* 0x100fe20008000803 */
[--C-:B------:R-:W-:Y:S01]  /*2df0*/  FFMA R42, R42, UR6, -R3.reuse ;  /* 0x000000062a2a7c23 */ /* 0x100fe20008000803 */
[----:B------:R-:W3:Y:S01]  /*2e00*/  MUFU.EX2 R27, R84 ;  /* 0x00000054001b7308 */ /* 0x000ee20000000800 */
[----:B-1----:R-:W-:Y:S01]  /*2e10*/  @!P5 FMUL R45, R45, R45 ;  /* 0x0000002d2d2dd220 */ /* 0x002fe20000400000 */
[----:B------:R-:W-:Y:S01]  /*2e20*/  FSETP.GEU.AND P5, PT, R80, -126, PT ;  /* 0xc2fc00005000780b */ /* 0x000fe20003fae000 */
[----:B------:R-:W-:Y:S01]  /*2e30*/  @!P3 FMUL R26, R26, 0.5 ;  /* 0x3f0000001a1ab820 */ /* 0x000fe20000400000 */
[----:B------:R-:W-:Y:S01]  /*2e40*/  @!P4 FMUL R4, R4, 0.5 ;  /* 0x3f0000000404c820 */ /* 0x000fe20000400000 */
[--C-:B------:R-:W-:Y:S01]  /*2e50*/  FFMA R46, R46, UR6, -R3.reuse ;  /* 0x000000062e2e7c23 */ /* 0x100fe20008000803 */
[--C-:B------:R-:W-:Y:S01]  /*2e60*/  FFMA R63, R63, UR6, -R3.reuse ;  /* 0x000000063f3f7c23 */ /* 0x100fe20008000803 */
[----:B------:R-:W-:Y:S01]  /*2e70*/  @!P1 FMUL R61, R61, 0.5 ;  /* 0x3f0000003d3d9820 */ /* 0x000fe20000400000 */
[----:B------:R1:W4:Y:S01]  /*2e80*/  MUFU.EX2 R31, R26 ;  /* 0x0000001a001f7308 */ /* 0x0003220000000800 */
[----:B--2---:R-:W-:Y:S01]  /*2e90*/  @!P2 FMUL R52, R52, R52 ;  /* 0x000000343434a220 */ /* 0x004fe20000400000 */
[----:B------:R-:W-:Y:S01]  /*2ea0*/  FSETP.GEU.AND P2, PT, R85, -126, PT ;  /* 0xc2fc00005500780b */ /* 0x000fe20003f4e000 */
[--C-:B------:R-:W-:Y:S01]  /*2eb0*/  FFMA R67, R67, UR6, -R3.reuse ;  /* 0x0000000643437c23 */ /* 0x100fe20008000803 */
[--C-:B------:R-:W-:Y:S01]  /*2ec0*/  FFMA R54, R54, UR6, -R3.reuse ;  /* 0x0000000636367c23 */ /* 0x100fe20008000803 */
[--C-:B------:R-:W-:Y:S01]  /*2ed0*/  FFMA R75, R75, UR6, -R3.reuse ;  /* 0x000000064b4b7c23 */ /* 0x100fe20008000803 */
[--C-:B------:R-:W-:Y:S01]  /*2ee0*/  FFMA R83, R83, UR6, -R3.reuse ;  /* 0x0000000653537c23 */ /* 0x100fe20008000803 */
[----:B------:R-:W-:Y:S01]  /*2ef0*/  @!P5 FMUL R80, R80, 0.5 ;  /* 0x3f0000005050d820 */ /* 0x000fe20000400000 */
[----:B------:R2:W5:Y:S01]  /*2f00*/  MUFU.EX2 R64, R4 ;  /* 0x0000000400407308 */ /* 0x0005620000000800 */
[--C-:B-1----:R-:W-:Y:S01]  /*2f10*/  FFMA R26, R43, UR6, -R3.reuse ;  /* 0x000000062b1a7c23 */ /* 0x102fe20008000803 */
[----:B---3--:R-:W-:Y:S01]  /*2f20*/  @!P6 FMUL R27, R27, R27 ;  /* 0x0000001b1b1be220 */ /* 0x008fe20000400000 */
[----:B------:R-:W-:Y:S01]  /*2f30*/  FSETP.GEU.AND P6, PT, R34, -126, PT ;  /* 0xc2fc00002200780b */ /* 0x000fe20003fce000 */
[--C-:B------:R-:W-:Y:S01]  /*2f40*/  FFMA R71, R71, UR6, -R3.reuse ;  /* 0x0000000647477c23 */ /* 0x100fe20008000803 */
[--C-:B------:R-:W-:Y:S01]  /*2f50*/  FFMA R78, R78, UR6, -R3.reuse ;  /* 0x000000064e4e7c23 */ /* 0x100fe20008000803 */
[--C-:B------:R-:W-:Y:S01]  /*2f60*/  FFMA R79, R79, UR6, -R3.reuse ;  /* 0x000000064f4f7c23 */ /* 0x100fe20008000803 */
[----:B------:R-:W-:Y:S01]  /*2f70*/  @!P2 FMUL R85, R85, 0.5 ;  /* 0x3f0000005555a820 */ /* 0x000fe20000400000 */
[----:B------:R-:W1:Y:S01]  /*2f80*/  MUFU.EX2 R68, R61 ;  /* 0x0000003d00447308 */ /* 0x000e620000000800 */
[--C-:B--2---:R-:W-:Y:S01]  /*2f90*/  FFMA R4, R39, UR6, -R3.reuse ;  /* 0x0000000627047c23 */ /* 0x104fe20008000803 */
[----:B----4-:R-:W-:Y:S01]  /*2fa0*/  @!P3 FMUL R31, R31, R31 ;  /* 0x0000001f1f1fb220 */ /* 0x010fe20000400000 */
[----:B------:R-:W-:Y:S01]  /*2fb0*/  FSETP.GEU.AND P3, PT, R38, -126, PT ;  /* 0xc2fc00002600780b */ /* 0x000fe20003f6e000 */
[----:B------:R-:W-:Y:S01]  /*2fc0*/  FFMA R86, R86, UR6, -R3 ;  /* 0x0000000656567c23 */ /* 0x000fe20008000803 */
[----:B------:R-:W-:-:S03]  /*2fd0*/  FADD R73, R25, R20 ;  /* 0x0000001419497221 */ /* 0x000fc60000000000 */
[----:B------:R-:W2:Y:S01]  /*2fe0*/  MUFU.EX2 R57, R80 ;  /* 0x0000005000397308 */ /* 0x000ea20000000800 */
[----:B-----5:R-:W-:Y:S01]  /*2ff0*/  @!P4 FMUL R64, R64, R64 ;  /* 0x000000404040c220 */ /* 0x020fe20000400000 */
[----:B------:R-:W-:Y:S01]  /*3000*/  FSETP.GEU.AND P4, PT, R4, -126, PT ;  /* 0xc2fc00000400780b */ /* 0x000fe20003f8e000 */
[----:B------:R-:W-:-:S05]  /*3010*/  @!P6 FMUL R34, R34, 0.5 ;  /* 0x3f0000002222e820 */ /* 0x000fca0000400000 */
[----:B------:R-:W3:Y:S01]  /*3020*/  MUFU.EX2 R60, R85 ;  /* 0x00000055003c7308 */ /* 0x000ee20000000800 */
[----:B-1----:R-:W-:Y:S01]  /*3030*/  @!P1 FMUL R68, R68, R68 ;  /* 0x0000004444449220 */ /* 0x002fe20000400000 */
[----:B------:R-:W-:Y:S01]  /*3040*/  FSETP.GEU.AND P1, PT, R26, -126, PT ;  /* 0xc2fc00001a00780b */ /* 0x000fe20003f2e000 */
[----:B------:R-:W-:-:S04]  /*3050*/  @!P3 FMUL R38, R38, 0.5 ;  /* 0x3f0000002626b820 */ /* 0x000fc80000400000 */
[----:B------:R-:W-:Y:S01]  /*3060*/  @!P4 FMUL R4, R4, 0.5 ;  /* 0x3f0000000404c820 */ /* 0x000fe20000400000 */
[----:B------:R1:W4:Y:S01]  /*3070*/  MUFU.EX2 R43, R38 ;  /* 0x00000026002b7308 */ /* 0x0003220000000800 */
[----:B--2---:R-:W-:Y:S01]  /*3080*/  @!P5 FMUL R57, R57, R57 ;  /* 0x000000393939d220 */ /* 0x004fe20000400000 */
[----:B------:R-:W-:-:S03]  /*3090*/  FSETP.GEU.AND P5, PT, R30, -126, PT ;  /* 0xc2fc00001e00780b */ /* 0x000fc60003fae000 */
[----:B------:R-:W-:Y:S01]  /*30a0*/  FADD R69, R36, R57 ;  /* 0x0000003924457221 */ /* 0x000fe20000000000 */
[----:B------:R-:W-:Y:S01]  /*30b0*/  F2FP.F16.F32.PACK_AB R36, R25, R36 ;  /* 0x000000241924723e */ /* 0x000fe200000000ff */
[----:B------:R-:W-:Y:S01]  /*30c0*/  @!P1 FMUL R26, R26, 0.5 ;  /* 0x3f0000001a1a9820 */ /* 0x000fe20000400000 */
[----:B------:R2:W5:Y:S01]  /*30d0*/  MUFU.EX2 R76, R4 ;  /* 0x00000004004c7308 */ /* 0x0005620000000800 */
[----:B---3--:R-:W-:Y:S01]  /*30e0*/  @!P2 FMUL R60, R60, R60 ;  /* 0x0000003c3c3ca220 */ /* 0x008fe20000400000 */
[----:B------:R-:W-:Y:S01]  /*30f0*/  FSETP.GEU.AND P2, PT, R65, -126, PT ;  /* 0xc2fc00004100780b */ /* 0x000fe20003f4e000 */
[----:B-1----:R-:W-:Y:S01]  /*3100*/  FFMA R38, R62, UR6, -R3 ;  /* 0x000000063e267c23 */ /* 0x002fe20008000803 */
[----:B------:R-:W-:-:S03]  /*3110*/  F2FP.F16.F32.PACK_AB R25, R64, R31 ;  /* 0x0000001f4019723e */ /* 0x000fc600000000ff */
[----:B------:R-:W-:Y:S01]  /*3120*/  @!P5 FMUL R30, R30, 0.5 ;  /* 0x3f0000001e1ed820 */ /* 0x000fe20000400000 */
[----:B------:R1:W3:Y:S01]  /*3130*/  MUFU.EX2 R80, R26 ;  /* 0x0000001a00507308 */ /* 0x0002e20000000800 */
[----:B--2---:R-:W-:Y:S01]  /*3140*/  FFMA R4, R51, UR6, -R3 ;  /* 0x0000000633047c23 */ /* 0x004fe20008000803 */
[----:B----4-:R-:W-:Y:S01]  /*3150*/  @!P3 FMUL R43, R43, R43 ;  /* 0x0000002b2b2bb220 */ /* 0x010fe20000400000 */
[----:B------:R-:W-:-:S04]  /*3160*/  FSETP.GEU.AND P3, PT, R50, -126, PT ;  /* 0xc2fc00003200780b */ /* 0x000fc80003f6e000 */
[----:B------:R-:W-:Y:S01]  /*3170*/  @!P2 FMUL R65, R65, 0.5 ;  /* 0x3f0000004141a820 */ /* 0x000fe20000400000 */
[----:B------:R2:W4:Y:S01]  /*3180*/  MUFU.EX2 R35, R30 ;  /* 0x0000001e00237308 */ /* 0x0005220000000800 */
[----:B-1----:R-:W-:Y:S01]  /*3190*/  FFMA R26, R55, UR6, -R3 ;  /* 0x00000006371a7c23 */ /* 0x002fe20008000803 */
[----:B-----5:R-:W-:Y:S01]  /*31a0*/  @!P4 FMUL R76, R76, R76 ;  /* 0x0000004c4c4cc220 */ /* 0x020fe20000400000 */
[----:B------:R-:W-:-:S05]  /*31b0*/  FSETP.GEU.AND P4, PT, R4, -126, PT ;  /* 0xc2fc00000400780b */ /* 0x000fca0003f8e000 */
[----:B------:R1:W5:Y:S01]  /*31c0*/  MUFU.EX2 R39, R34 ;  /* 0x0000002200277308 */ /* 0x0003620000000800 */
[----:B---3--:R-:W-:Y:S01]  /*31d0*/  @!P1 FMUL R80, R80, R80 ;  /* 0x0000005050509220 */ /* 0x008fe20000400000 */
[----:B------:R-:W-:Y:S01]  /*31e0*/  FSETP.GEU.AND P1, PT, R26, -126, PT ;  /* 0xc2fc00001a00780b */ /* 0x000fe20003f2e000 */
[----:B--2---:R-:W-:Y:S01]  /*31f0*/  FFMA R30, R47, UR6, -R3 ;  /* 0x000000062f1e7c23 */ /* 0x004fe20008000803 */
[----:B------:R-:W-:-:S04]  /*3200*/  @!P3 FMUL R50, R50, 0.5 ;  /* 0x3f0000003232b820 */ /* 0x000fc80000400000 */
[----:B------:R2:W3:Y:S01]  /*3210*/  MUFU.EX2 R72, R65 ;  /* 0x0000004100487308 */ /* 0x0004e20000000800 */
[----:B----4-:R-:W-:Y:S01]  /*3220*/  @!P5 FMUL R35, R35, R35 ;  /* 0x000000232323d220 */ /* 0x010fe20000400000 */
[----:B------:R-:W-:Y:S01]  /*3230*/  FSETP.GEU.AND P5, PT, R42, -126, PT ;  /* 0xc2fc00002a00780b */ /* 0x000fe20003fae000 */
[----:B------:R-:W-:Y:S01]  /*3240*/  @!P4 FMUL R4, R4, 0.5 ;  /* 0x3f0000000404c820 */ /* 0x000fe20000400000 */
[----:B-1----:R-:W-:-:S03]  /*3250*/  FFMA R34, R58, UR6, -R3 ;  /* 0x000000063a227c23 */ /* 0x002fc60008000803 */
[----:B------:R-:W-:Y:S01]  /*3260*/  @!P1 FMUL R26, R26, 0.5 ;  /* 0x3f0000001a1a9820 */ /* 0x000fe20000400000 */
[----:B------:R-:W1:Y:S01]  /*3270*/  MUFU.EX2 R55, R50 ;  /* 0x0000003200377308 */ /* 0x000e620000000800 */
[----:B-----5:R-:W-:Y:S01]  /*3280*/  @!P6 FMUL R39, R39, R39 ;  /* 0x000000272727e220 */ /* 0x020fe20000400000 */
[----:B------:R-:W-:Y:S01]  /*3290*/  FSETP.GEU.AND P6, PT, R46, -126, PT ;  /* 0xc2fc00002e00780b */ /* 0x000fe20003fce000 */
[----:B--2---:R-:W-:Y:S01]  /*32a0*/  FADD R65, R32, R49 ;  /* 0x0000003120417221 */ /* 0x004fe20000000000 */
[----:B------:R-:W-:-:S03]  /*32b0*/  F2FP.F16.F32.PACK_AB R32, R21, R32 ;  /* 0x000000201520723e */ /* 0x000fc600000000ff */
[----:B------:R-:W-:Y:S01]  /*32c0*/  @!P5 FMUL R42, R42, 0.5 ;  /* 0x3f0000002a2ad820 */ /* 0x000fe20000400000 */
[----:B------:R2:W4:Y:S01]  /*32d0*/  MUFU.EX2 R58, R4 ;  /* 0x00000004003a7308 */ /* 0x0005220000000800 */
[----:B---3--:R-:W-:Y:S01]  /*32e0*/  @!P2 FMUL R72, R72, R72 ;  /* 0x000000484848a220 */ /* 0x008fe20000400000 */
[----:B------:R-:W-:-:S05]  /*32f0*/  FSETP.GEU.AND P2, PT, R30, -126, PT ;  /* 0xc2fc00001e00780b */ /* 0x000fca0003f4e000 */
[----:B------:R-:W-:Y:S01]  /*3300*/  @!P6 FMUL R46, R46, 0.5 ;  /* 0x3f0000002e2ee820 */ /* 0x000fe20000400000 */
[----:B------:R3:W5:Y:S01]  /*3310*/  MUFU.EX2 R62, R26 ;  /* 0x0000001a003e7308 */ /* 0x0007620000000800 */
[----:B-1----:R-:W-:Y:S01]  /*3320*/  @!P3 FMUL R55, R55, R55 ;  /* 0x000000373737b220 */ /* 0x002fe20000400000 */
[----:B------:R-:W-:Y:S01]  /*3330*/  FSETP.GEU.AND P3, PT, R38, -126, PT ;  /* 0xc2fc00002600780b */ /* 0x000fe20003f6e000 */
[----:B--2---:R-:W-:-:S04]  /*3340*/  FFMA R4, R66, UR6, -R3 ;  /* 0x0000000642047c23 */ /* 0x004fc80008000803 */
[----:B------:R-:W-:Y:S01]  /*3350*/  @!P2 FMUL R30, R30, 0.5 ;  /* 0x3f0000001e1ea820 */ /* 0x000fe20000400000 */
[----:B------:R-:W1:Y:S01]  /*3360*/  MUFU.EX2 R47, R42 ;  /* 0x0000002a002f7308 */ /* 0x000e620000000800 */
[----:B----4-:R-:W-:Y:S01]  /*3370*/  @!P4 FMUL R58, R58, R58 ;  /* 0x0000003a3a3ac220 */ /* 0x010fe20000400000 */
[----:B------:R-:W-:Y:S01]  /*3380*/  FSETP.GEU.AND P4, PT, R63, -126, PT ;  /* 0xc2fc00003f00780b */ /* 0x000fe20003f8e000 */
[----:B---3--:R-:W-:-:S04]  /*3390*/  FFMA R26, R70, UR6, -R3 ;  /* 0x00000006461a7c23 */ /* 0x008fc80008000803 */
[----:B------:R-:W-:Y:S01]  /*33a0*/  @!P3 FMUL R38, R38, 0.5 ;  /* 0x3f0000002626b820 */ /* 0x000fe20000400000 */
[----:B------:R-:W2:Y:S01]  /*33b0*/  MUFU.EX2 R51, R46 ;  /* 0x0000002e00337308 */ /* 0x000ea20000000800 */
[----:B-----5:R-:W-:Y:S01]  /*33c0*/  @!P1 FMUL R62, R62, R62 ;  /* 0x0000003e3e3e9220 */ /* 0x020fe20000400000 */
[----:B------:R-:W-:-:S05]  /*33d0*/  FSETP.GEU.AND P1, PT, R67, -126, PT ;  /* 0xc2fc00004300780b */ /* 0x000fca0003f2e000 */
[----:B------:R-:W-:Y:S01]  /*33e0*/  @!P4 FMUL R63, R63, 0.5 ;  /* 0x3f0000003f3fc820 */ /* 0x000fe20000400000 */
[----:B------:R3:W4:Y:S01]  /*33f0*/  MUFU.EX2 R84, R30 ;  /* 0x0000001e00547308 */ /* 0x0007220000000800 */
[----:B-1----:R-:W-:Y:S01]  /*3400*/  @!P5 FMUL R47, R47, R47 ;  /* 0x0000002f2f2fd220 */ /* 0x002fe20000400000 */
[----:B------:R-:W-:-:S05]  /*3410*/  FSETP.GEU.AND P5, PT, R54, -126, PT ;  /* 0xc2fc00003600780b */ /* 0x000fca0003fae000 */
[----:B------:R-:W-:Y:S01]  /*3420*/  @!P1 FMUL R67, R67, 0.5 ;  /* 0x3f00000043439820 */ /* 0x000fe20000400000 */
[----:B------:R-:W1:Y:S01]  /*3430*/  MUFU.EX2 R66, R38 ;  /* 0x0000002600427308 */ /* 0x000e620000000800 */
[----:B--2---:R-:W-:Y:S01]  /*3440*/  @!P6 FMUL R51, R51, R51 ;  /* 0x000000333333e220 */ /* 0x004fe20000400000 */
[----:B------:R-:W-:Y:S01]  /*3450*/  FSETP.GEU.AND P6, PT, R34, -126, PT ;  /* 0xc2fc00002200780b */ /* 0x000fe20003fce000 */
[----:B---3--:R-:W-:-:S04]  /*3460*/  FFMA R30, R59, UR6, -R3 ;  /* 0x000000063b1e7c23 */ /* 0x008fc80008000803 */
[----:B------:R-:W-:Y:S01]  /*3470*/  @!P5 FMUL R54, R54, 0.5 ;  /* 0x3f0000003636d820 */ /* 0x000fe20000400000 */
[----:B------:R-:W2:Y:S01]  /*3480*/  MUFU.EX2 R63, R63 ;  /* 0x0000003f003f7308 */ /* 0x000ea20000000800 */
[----:B----4-:R-:W-:Y:S01]  /*3490*/  @!P2 FMUL R84, R84, R84 ;  /* 0x000000545454a220 */ /* 0x010fe20000400000 */
[----:B------:R-:W-:-:S05]  /*34a0*/  FSETP.GEU.AND P2, PT, R30, -126, PT ;  /* 0xc2fc00001e00780b */ /* 0x000fca0003f4e000 */
[----:B------:R-:W-:Y:S01]  /*34b0*/  @!P6 FMUL R34, R34, 0.5 ;  /* 0x3f0000002222e820 */ /* 0x000fe20000400000 */
[----:B------:R-:W3:Y:S01]  /*34c0*/  MUFU.EX2 R59, R54 ;  /* 0x00000036003b7308 */ /* 0x000ee20000000800 */
[----:B-1----:R-:W-:Y:S01]  /*34d0*/  @!P3 FMUL R66, R66, R66 ;  /* 0x000000424242b220 */ /* 0x002fe20000400000 */
[----:B------:R-:W-:-:S05]  /*34e0*/  FSETP.GEU.AND P3, PT, R75, -126, PT ;  /* 0xc2fc00004b00780b */ /* 0x000fca0003f6e000 */
[----:B------:R-:W-:Y:S01]  /*34f0*/  @!P2 FMUL R30, R30, 0.5 ;  /* 0x3f0000001e1ea820 */ /* 0x000fe20000400000 */
[----:B------:R1:W4:Y:S01]  /*3500*/  MUFU.EX2 R88, R34 ;  /* 0x0000002200587308 */ /* 0x0003220000000800 */
[----:B--2---:R-:W-:-:S06]  /*3510*/  @!P4 FMUL R63, R63, R63 ;  /* 0x0000003f3f3fc220 */ /* 0x004fcc0000400000 */
[----:B------:R-:W-:Y:S01]  /*3520*/  @!P3 FMUL R75, R75, 0.5 ;  /* 0x3f0000004b4bb820 */ /* 0x000fe20000400000 */
[----:B------:R-:W2:Y:S01]  /*3530*/  MUFU.EX2 R67, R67 ;  /* 0x0000004300437308 */ /* 0x000ea20000000800 */
[----:B-1----:R-:W-:Y:S01]  /*3540*/  FFMA R34, R74, UR6, -R3 ;  /* 0x000000064a227c23 */ /* 0x002fe20008000803 */
[----:B---3--:R-:W-:Y:S01]  /*3550*/  @!P5 FMUL R59, R59, R59 ;  /* 0x0000003b3b3bd220 */ /* 0x008fe20000400000 */
[----:B------:R-:W-:-:S05]  /*3560*/  FSETP.GEU.AND P5, PT, R4, -126, PT ;  /* 0xc2fc00000400780b */ /* 0x000fca0003fae000 */
[----:B------:R1:W3:Y:S01]  /*3570*/  MUFU.EX2 R61, R30 ;  /* 0x0000001e003d7308 */ /* 0x0002e20000000800 */
[----:B----4-:R-:W-:Y:S01]  /*3580*/  @!P6 FMUL R88, R88, R88 ;  /* 0x000000585858e220 */ /* 0x010fe20000400000 */
[----:B------:R-:W-:-:S06]  /*3590*/  FSETP.GEU.AND P6, PT, R34, -126, PT ;  /* 0xc2fc00002200780b */ /* 0x000fcc0003fce000 */
[----:B------:R-:W-:Y:S01]  /*35a0*/  @!P5 FMUL R4, R4, 0.5 ;  /* 0x3f0000000404d820 */ /* 0x000fe20000400000 */
[--C-:B-1----:R-:W-:Y:S01]  /*35b0*/  FFMA R30, R82, UR6, -R3.reuse ;  /* 0x00000006521e7c23 */ /* 0x102fe20008000803 */
[----:B--2---:R-:W-:Y:S01]  /*35c0*/  @!P1 FMUL R67, R67, R67 ;  /* 0x0000004343439220 */ /* 0x004fe20000400000 */
[----:B------:R-:W-:Y:S01]  /*35d0*/  FSETP.GEU.AND P1, PT, R83, -126, PT ;  /* 0xc2fc00005300780b */ /* 0x000fe20003f2e000 */
[----:B------:R1:W2:Y:S01]  /*35e0*/  MUFU.EX2 R70, R4 ;  /* 0x0000000400467308 */ /* 0x0002a20000000800 */
[----:B------:R-:W-:Y:S01]  /*35f0*/  FFMA R3, R87, UR6, -R3 ;  /* 0x0000000657037c23 */ /* 0x000fe20008000803 */
[----:B------:R-:W-:Y:S01]  /*3600*/  FSETP.GEU.AND P4, PT, R30, -126, PT ;  /* 0xc2fc00001e00780b */ /* 0x000fe20003f8e000 */
[----:B------:R-:W-:Y:S01]  /*3610*/  @!P6 FMUL R34, R34, 0.5 ;  /* 0x3f0000002222e820 */ /* 0x000fe20000400000 */
[----:B------:R-:W-:Y:S01]  /*3620*/  FADD R50, R72, R67 ;  /* 0x0000004348327221 */ /* 0x000fe20000000000 */
[----:B---3--:R-:W-:Y:S01]  /*3630*/  @!P2 FMUL R61, R61, R61 ;  /* 0x0000003d3d3da220 */ /* 0x008fe20000400000 */
[----:B------:R-:W-:-:S02]  /*3640*/  FSETP.GEU.AND P2, PT, R26, -126, PT ;  /* 0xc2fc00001a00780b */ /* 0x000fc40003f4e000 */
[----:B------:R3:W4:Y:S01]  /*3650*/  MUFU.EX2 R82, R34 ;  /* 0x0000002200527308 */ /* 0x0007220000000800 */
[----:B-1----:R-:W-:Y:S01]  /*3660*/  FADD R4, R24, R33 ;  /* 0x0000002118047221 */ /* 0x002fe20000000000 */
[----:B------:R-:W-:Y:S02]  /*3670*/  F2FP.F16.F32.PACK_AB R24, R9, R24 ;  /* 0x000000180918723e */ /* 0x000fe400000000ff */
[----:B------:R-:W-:-:S03]  /*3680*/  @!P1 FMUL R83, R83, 0.5 ;  /* 0x3f00000053539820 */ /* 0x000fc60000400000 */
[----:B------:R-:W-:Y:S01]  /*3690*/  @!P4 FMUL R30, R30, 0.5 ;  /* 0x3f0000001e1ec820 */ /* 0x000fe20000400000 */
[----:B------:R-:W1:Y:S01]  /*36a0*/  MUFU.EX2 R75, R75 ;  /* 0x0000004b004b7308 */ /* 0x000e620000000800 */
[----:B--2---:R-:W-:Y:S01]  /*36b0*/  @!P5 FMUL R70, R70, R70 ;  /* 0x000000464646d220 */ /* 0x004fe20000400000 */
[----:B------:R-:W-:Y:S01]  /*36c0*/  FSETP.GEU.AND P5, PT, R71, -126, PT ;  /* 0xc2fc00004700780b */ /* 0x000fe20003fae000 */
[----:B---3--:R-:W-:Y:S01]  /*36d0*/  FADD R34, R4, R65 ;  /* 0x0000004104227221 */ /* 0x008fe20000000000 */
[----:B------:R-:W-:Y:S01]  /*36e0*/  FADD R4, R9, R40 ;  /* 0x0000002809047221 */ /* 0x000fe20000000000 */
[----:B------:R-:W-:Y:S01]  /*36f0*/  FADD R65, R21, R52 ;  /* 0x0000003415417221 */ /* 0x000fe20000000000 */
[----:B------:R-:W-:Y:S01]  /*3700*/  @!P2 FMUL R26, R26, 0.5 ;  /* 0x3f0000001a1aa820 */ /* 0x000fe20000400000 */
[----:B------:R-:W-:Y:S01]  /*3710*/  FADD R46, R39, R70 ;  /* 0x00000046272e7221 */ /* 0x000fe20000000000 */
[----:B------:R2:W3:Y:S01]  /*3720*/  MUFU.EX2 R90, R30 ;  /* 0x0000001e005a7308 */ /* 0x0004e20000000800 */
[----:B----4-:R-:W-:Y:S01]  /*3730*/  @!P6 FMUL R82, R82, R82 ;  /* 0x000000525252e220 */ /* 0x010fe20000400000 */
[----:B------:R-:W-:Y:S01]  /*3740*/  FSETP.GEU.AND P6, PT, R78, -126, PT ;  /* 0xc2fc00004e00780b */ /* 0x000fe20003fce000 */
[----:B------:R-:W-:Y:S01]  /*3750*/  FADD R38, R4, R65 ;  /* 0x0000004104267221 */ /* 0x000fe20000000000 */
[----:B------:R-:W-:Y:S01]  /*3760*/  FADD R65, R23, R56 ;  /* 0x0000003817417221 */ /* 0x000fe20000000000 */
[----:B------:R-:W-:Y:S01]  /*3770*/  FADD R4, R11, R14 ;  /* 0x0000000e0b047221 */ /* 0x000fe20000000000 */
[----:B------:R-:W-:Y:S01]  /*3780*/  FADD R85, R47, R82 ;  /* 0x000000522f557221 */ /* 0x000fe20000000000 */
[----:B------:R-:W-:Y:S01]  /*3790*/  @!P5 FMUL R71, R71, 0.5 ;  /* 0x3f0000004747d820 */ /* 0x000fe20000400000 */
[----:B------:R-:W4:Y:S01]  /*37a0*/  MUFU.EX2 R83, R83 ;  /* 0x0000005300537308 */ /* 0x000f220000000800 */
[----:B-1----:R-:W-:Y:S01]  /*37b0*/  @!P3 FMUL R75, R75, R75 ;  /* 0x0000004b4b4bb220 */ /* 0x002fe20000400000 */
[----:B------:R-:W-:Y:S01]  /*37c0*/  FSETP.GEU.AND P3, PT, R79, -126, PT ;  /* 0xc2fc00004f00780b */ /* 0x000fe20003f6e000 */
[----:B------:R-:W-:Y:S01]  /*37d0*/  FADD R4, R4, R65 ;  /* 0x0000004104047221 */ /* 0x000fe20000000000 */
[----:B--2---:R-:W-:Y:S01]  /*37e0*/  FADD R30, R13, R44 ;  /* 0x0000002c0d1e7221 */ /* 0x004fe20000000000 */
[----:B------:R-:W-:Y:S01]  /*37f0*/  FADD R87, R80, R75 ;  /* 0x0000004b50577221 */ /* 0x000fe20000000000 */
[----:B------:R-:W-:Y:S01]  /*3800*/  F2FP.F16.F32.PACK_AB R40, R40, R33 ;  /* 0x000000212828723e */ /* 0x000fe200000000ff */
[----:B------:R-:W-:Y:S01]  /*3810*/  @!P6 FMUL R78, R78, 0.5 ;  /* 0x3f0000004e4ee820 */ /* 0x000fe20000400000 */
[----:B------:R1:W2:Y:S01]  /*3820*/  MUFU.EX2 R74, R26 ;  /* 0x0000001a004a7308 */ /* 0x0002a20000000800 */
[----:B---3--:R-:W-:Y:S01]  /*3830*/  @!P4 FMUL R90, R90, R90 ;  /* 0x0000005a5a5ac220 */ /* 0x008fe20000400000 */
[----:B------:R-:W-:Y:S01]  /*3840*/  FSETP.GEU.AND P4, PT, R86, -126, PT ;  /* 0xc2fc00005600780b */ /* 0x000fe20003f8e000 */
[----:B------:R-:W-:Y:S01]  /*3850*/  FADD R81, R30, R73 ;  /* 0x000000491e517221 */ /* 0x000fe20000000000 */
[----:B------:R-:W-:Y:S01]  /*3860*/  FADD R30, R15, R48 ;  /* 0x000000300f1e7221 */ /* 0x000fe20000000000 */
[----:B------:R-:W-:Y:S01]  /*3870*/  FADD R73, R29, R60 ;  /* 0x0000003c1d497221 */ /* 0x000fe20000000000 */
[----:B------:R-:W-:Y:S01]  /*3880*/  FADD R89, R55, R90 ;  /* 0x0000005a37597221 */ /* 0x000fe20000000000 */
[----:B------:R-:W-:Y:S01]  /*3890*/  @!P3 FMUL R79, R79, 0.5 ;  /* 0x3f0000004f4fb820 */ /* 0x000fe20000400000 */
[----:B------:R-:W3:Y:S01]  /*38a0*/  MUFU.EX2 R71, R71 ;  /* 0x0000004700477308 */ /* 0x000ee20000000800 */
[----:B----4-:R-:W-:Y:S01]  /*38b0*/  @!P1 FMUL R83, R83, R83 ;  /* 0x0000005353539220 */ /* 0x010fe20000400000 */
[C---:B------:R-:W-:Y:S01]  /*38c0*/  FSETP.GEU.AND P1, PT, R3.reuse, -126, PT ;  /* 0xc2fc00000300780b */ /* 0x040fe20003f2e000 */
[----:B-1----:R-:W-:Y:S01]  /*38d0*/  FADD R26, R28, R41 ;  /* 0x000000291c1a7221 */ /* 0x002fe20000000000 */
[----:B------:R-:W-:Y:S01]  /*38e0*/  FADD R73, R30, R73 ;  /* 0x000000491e497221 */ /* 0x000fe20000000000 */
[----:B------:R-:W-:Y:S01]  /*38f0*/  FADD R30, R64, R61 ;  /* 0x0000003d401e7221 */ /* 0x000fe20000000000 */
[----:B------:R-:W-:Y:S01]  /*3900*/  FADD R91, R58, R83 ;  /* 0x000000533a5b7221 */ /* 0x000fe20000000000 */
[----:B------:R-:W-:Y:S01]  /*3910*/  @!P4 FMUL R86, R86, 0.5 ;  /* 0x3f0000005656c820 */ /* 0x000fe20000400000 */
[----:B------:R-:W1:Y:S01]  /*3920*/  MUFU.EX2 R78, R78 ;  /* 0x0000004e004e7308 */ /* 0x000e620000000800 */
[----:B------:R-:W-:Y:S01]  /*3930*/  FADD R77, R26, R69 ;  /* 0x000000451a4d7221 */ /* 0x000fe20000000000 */
[----:B------:R-:W-:Y:S01]  /*3940*/  FADD R26, R0, R37 ;  /* 0x00000025001a7221 */ /* 0x000fe20000000000 */
[----:B------:R-:W-:Y:S01]  /*3950*/  FADD R69, R10, R53 ;  /* 0x000000350a457221 */ /* 0x000fe20000000000 */
[----:B--2---:R-:W-:Y:S01]  /*3960*/  @!P2 FMUL R74, R74, R74 ;  /* 0x0000004a4a4aa220 */ /* 0x004fe20000400000 */
[----:B------:R-:W-:Y:S01]  /*3970*/  FADD R73, R4, R73 ;  /* 0x0000004904497221 */ /* 0x000fe20000000000 */
[----:B------:R-:W-:Y:S01]  /*3980*/  FADD R93, R46, R89 ;  /* 0x000000592e5d7221 */ /* 0x000fe20000000000 */
[----:B------:R-:W-:Y:S01]  /*3990*/  @!P1 FMUL R3, R3, 0.5 ;  /* 0x3f00000003039820 */ /* 0x000fe20000400000 */
[----:B------:R-:W2:Y:S01]  /*39a0*/  MUFU.EX2 R79, R79 ;  /* 0x0000004f004f7308 */ /* 0x000ea20000000800 */
[----:B------:R-:W-:Y:S01]  /*39b0*/  FADD R42, R26, R69 ;  /* 0x000000451a2a7221 */ /* 0x000fe20000000000 */
[----:B------:R-:W-:Y:S01]  /*39c0*/  FADD R26, R8, R45 ;  /* 0x0000002d081a7221 */ /* 0x000fe20000000000 */
[----:B------:R-:W-:Y:S01]  /*39d0*/  FADD R69, R12, R27 ;  /* 0x0000001b0c457221 */ /* 0x000fe20000000000 */
[----:B---3--:R-:W-:Y:S01]  /*39e0*/  @!P5 FMUL R71, R71, R71 ;  /* 0x000000474747d220 */ /* 0x008fe20000400000 */
[----:B------:R-:W-:Y:S01]  /*39f0*/  FADD R92, R30, R87 ;  /* 0x000000571e5c7221 */ /* 0x000fe20000000000 */
[----:B------:R-:W-:Y:S01]  /*3a00*/  FADD R91, R50, R91 ;  /* 0x0000005b325b7221 */ /* 0x000fe20000000000 */
[----:B------:R-:W-:Y:S01]  /*3a10*/  FADD R69, R26, R69 ;  /* 0x000000451a457221 */ /* 0x000fe20000000000 */
[----:B------:R-:W3:Y:S01]  /*3a20*/  MUFU.EX2 R86, R86 ;  /* 0x0000005600567308 */ /* 0x000ee20000000800 */
[----:B------:R-:W-:Y:S01]  /*3a30*/  FADD R26, R31, R88 ;  /* 0x000000581f1a7221 */ /* 0x000fe20000000000 */
[----:B-1----:R-:W-:Y:S01]  /*3a40*/  @!P6 FMUL R78, R78, R78 ;  /* 0x0000004e4e4ee220 */ /* 0x002fe20000400000 */
[----:B------:R-:W-:Y:S01]  /*3a50*/  MOV R4, UR35 ;  /* 0x0000002300047c02 */ /* 0x000fe20008000f00 */
[----:B------:R-:W-:Y:S01]  /*3a60*/  FADD R30, R43, R74 ;  /* 0x0000004a2b1e7221 */ /* 0x000fe20000000000 */
[----:B------:R-:W-:Y:S01]  /*3a70*/  FADD R54, R26, R85 ;  /* 0x000000551a367221 */ /* 0x000fe20000000000 */
[----:B------:R-:W-:Y:S01]  /*3a80*/  FADD R50, R51, R78 ;  /* 0x0000004e33327221 */ /* 0x000fe20000000000 */
[----:B------:R-:W-:Y:S01]  /*3a90*/  FADD R26, R68, R63 ;  /* 0x0000003f441a7221 */ /* 0x000fe20000000000 */
[----:B------:R1:W4:Y:S01]  /*3aa0*/  MUFU.EX2 R65, R3 ;  /* 0x0000000300417308 */ /* 0x0003220000000800 */
[----:B--2---:R-:W-:Y:S01]  /*3ab0*/  @!P3 FMUL R79, R79, R79 ;  /* 0x0000004f4f4fb220 */ /* 0x004fe20000400000 */
[----:B------:R-:W-:Y:S01]  /*3ac0*/  FADD R46, R76, R71 ;  /* 0x000000474c2e7221 */ /* 0x000fe20000000000 */
[----:B------:R-:W-:Y:S01]  /*3ad0*/  UIADD3 UR35, UR54, 0x1, URZ ;  /* 0x0000000136237890 */ /* 0x000fe2000fffe03f */
[----:B------:R-:W-:Y:S01]  /*3ae0*/  FADD R34, R34, R77 ;  /* 0x0000004d22227221 */ /* 0x000fe20000000000 */
[----:B------:R-:W-:Y:S01]  /*3af0*/  FADD R85, R84, R79 ;  /* 0x0000004f54557221 */ /* 0x000fe20000000000 */
[----:B------:R-:W-:Y:S01]  /*3b00*/  FADD R38, R38, R81 ;  /* 0x0000005126267221 */ /* 0x000fe20000000000 */
[----:B------:R-:W-:Y:S01]  /*3b10*/  UISETP.NE.AND UP0, UPT, UR35, 0x5, UPT ;  /* 0x000000052300788c */ /* 0x000fe2000bf05270 */
[----:B------:R-:W-:Y:S01]  /*3b20*/  FADD R69, R42, R69 ;  /* 0x000000452a457221 */ /* 0x000fe20000000000 */
[----:B---3--:R-:W-:Y:S01]  /*3b30*/  @!P4 FMUL R86, R86, R86 ;  /* 0x000000565656c220 */ /* 0x008fe20000400000 */
[----:B-1----:R-:W-:Y:S01]  /*3b40*/  FADD R3, R35, R66 ;  /* 0x0000004223037221 */ /* 0x002fe20000000000 */
[----:B------:R-:W-:Y:S01]  /*3b50*/  FADD R26, R26, R85 ;  /* 0x000000551a1a7221 */ /* 0x000fe20000000000 */
[----:B------:R-:W-:Y:S01]  /*3b60*/  FADD R54, R54, R93 ;  /* 0x0000005d36367221 */ /* 0x000fe20000000000 */
[----:B------:R-:W-:Y:S01]  /*3b70*/  FADD R87, R59, R86 ;  /* 0x000000563b577221 */ /* 0x000fe20000000000 */
[----:B------:R-:W-:Y:S01]  /*3b80*/  FADD R3, R3, R50 ;  /* 0x0000003203037221 */ /* 0x000fe20000000000 */
[----:B------:R-:W-:Y:S01]  /*3b90*/  FADD R91, R92, R91 ;  /* 0x0000005b5c5b7221 */ /* 0x000fe20000000000 */
[----:B------:R-:W-:Y:S01]  /*3ba0*/  USEL UR6, URZ, 0x1, UP0 ;  /* 0x000000013f067887 */ /* 0x000fe20008000000 */
[----:B----4-:R-:W-:Y:S01]  /*3bb0*/  @!P1 FMUL R65, R65, R65 ;  /* 0x0000004141419220 */ /* 0x010fe20000400000 */
[----:B------:R-:W-:Y:S01]  /*3bc0*/  FADD R30, R30, R87 ;  /* 0x000000571e1e7221 */ /* 0x000fe20000000000 */
[----:B------:R-:W-:Y:S01]  /*3bd0*/  FADD R34, R34, R69 ;  /* 0x0000004522227221 */ /* 0x000fe20000000000 */
[----:B------:R-:W-:Y:S01]  /*3be0*/  FADD R73, R38, R73 ;  /* 0x0000004926497221 */ /* 0x000fe20000000000 */
[----:B------:R-:W-:Y:S01]  /*3bf0*/  FADD R89, R62, R65 ;  /* 0x000000413e597221 */ /* 0x000fe20000000000 */
[----:B------:R-:W-:Y:S01]  /*3c00*/  FADD R3, R3, R30 ;  /* 0x0000001e03037221 */ /* 0x000fe20000000000 */
[----:B------:R1:W-:Y:S01]  /*3c10*/  SYNCS.ARRIVE.TRANS64.A1T0 RZ, [R4+UR41], RZ ;  /* 0x000000ff04ff79a7 */ /* 0x0003e20008100029 */
[----:B------:R-:W-:Y:S01]  /*3c20*/  USEL UR35, UR35, URZ, UP0 ;  /* 0x0000003f23237287 */ /* 0x000fe20008000000 */
[----:B------:R-:W-:Y:S01]  /*3c30*/  FADD R89, R46, R89 ;  /* 0x000000592e597221 */ /* 0x000fe20000000000 */
[----:B------:R-:W-:Y:S01]  /*3c40*/  FADD R3, R54, R3 ;  /* 0x0000000336037221 */ /* 0x000fe20000000000 */
[----:B------:R-:W-:-:S02]  /*3c50*/  F2FP.F16.F32.PACK_AB R54, R60, R27 ;  /* 0x0000001b3c36723e */ /* 0x000fc400000000ff */
[----:B------:R-:W-:Y:S01]  /*3c60*/  FADD R26, R26, R89 ;  /* 0x000000591a1a7221 */ /* 0x000fe20000000000 */
[----:B------:R-:W-:Y:S01]  /*3c70*/  LOP3.LUT R18, R18, UR6, RZ, 0x3c, !PT ;  /* 0x0000000612127c12 */ /* 0x000fe2000f8e3cff */
[----:B-1----:R-:W-:Y:S01]  /*3c80*/  FADD R4, R34, R73 ;  /* 0x0000004922047221 */ /* 0x002fe20000000000 */
[----:B------:R-:W-:Y:S01]  /*3c90*/  F2FP.F16.F32.PACK_AB R38, R29, R12 ;  /* 0x0000000c1d26723e */ /* 0x000fe200000000ff */
[----:B------:R-:W-:Y:S01]  /*3ca0*/  FADD R26, R91, R26 ;  /* 0x0000001a5b1a7221 */ /* 0x000fe20000000000 */
[----:B------:R-:W-:Y:S02]  /*3cb0*/  F2FP.F16.F32.PACK_AB R46, R48, R45 ;  /* 0x0000002d302e723e */ /* 0x000fe400000000ff */
[----:B------:R-:W-:Y:S01]  /*3cc0*/  F2FP.F16.F32.PACK_AB R27, R68, R35 ;  /* 0x00000023441b723e */ /* 0x000fe200000000ff */
[----:B------:R-:W-:Y:S01]  /*3cd0*/  FADD R3, R3, R26 ;  /* 0x0000001a03037221 */ /* 0x000fe20000000000 */
[----:B------:R-:W-:Y:S02]  /*3ce0*/  F2FP.F16.F32.PACK_AB R42, R14, R37 ;  /* 0x000000250e2a723e */ /* 0x000fe400000000ff */
[----:B------:R-:W-:-:S02]  /*3cf0*/  F2FP.F16.F32.PACK_AB R44, R44, R41 ;  /* 0x000000292c2c723e */ /* 0x000fc400000000ff */
[----:B------:R-:W-:Y:S02]  /*3d00*/  F2FP.F16.F32.PACK_AB R48, R52, R49 ;  /* 0x000000313430723e */ /* 0x000fe400000000ff */
[----:B------:R-:W-:Y:S02]  /*3d10*/  F2FP.F16.F32.PACK_AB R50, R56, R53 ;  /* 0x000000353832723e */ /* 0x000fe400000000ff */
[----:B------:R-:W-:Y:S02]  /*3d20*/  F2FP.F16.F32.PACK_AB R29, R72, R39 ;  /* 0x00000027481d723e */ /* 0x000fe400000000ff */
[----:B------:R-:W-:Y:S02]  /*3d30*/  F2FP.F16.F32.PACK_AB R31, R76, R43 ;  /* 0x0000002b4c1f723e */ /* 0x000fe400000000ff */
        /* <DEDUP_REMOVED lines=15> */
[----:B------:R-:W-:Y:S01]  /*3e30*/  F2FP.F16.F32.PACK_AB R53, R83, R90 ;  /* 0x0000005a5335723e */ /* 0x000fe200000000ff */
[----:B------:R-:W-:Y:S06]  /*3e40*/  @!P0 BRA `(.L_x_21) ;  /* 0x0000000000048947 */ /* 0x000fec0003800000 */
[----:B------:R-:W-:Y:S01]  /*3e50*/  BPT.TRAP 0x1 ;  /* 0x000000040000795c */ /* 0x000fe20000300000 */
.L_x_21:
[----:B------:R-:W-:Y:S01]  /*3e60*/  ULEA UR6, UR35, UR36, 0x3 ;  /* 0x0000002423067291 */ /* 0x000fe2000f8e183f */
[----:B------:R-:W-:-:S08]  /*3e70*/  SHF.L.U32 R0, R18, 0x1f, RZ ;  /* 0x0000001f12007819 */ /* 0x000fd000000006ff */
[----:B------:R-:W1:Y:S02]  /*3e80*/  SYNCS.PHASECHK.TRANS64.TRYWAIT P1, [UR6+0x2c200], R0 ;  /* 0x02c20000ff0075a7 */ /* 0x000e640008020146 */
[----:B-1----:R-:W-:Y:S05]  /*3e90*/  @!P1 BRA `(.L_x_22) ;  /* 0x000000dc00d09947 */ /* 0x002fea0003800000 */
.L_x_134:
[----:B------:R-:W-:Y:S01]  /*3ea0*/  UIMAD UR10, UR35, 0x700, UR33 ;  /* 0x00000700230a78a4 */ /* 0x000fe2000f8e0221 */
[----:B------:R-:W-:Y:S01]  /*3eb0*/  WARPGROUP.ARRIVE ;  /* 0x00000000000079c5 */ /* 0x000fe20000000000 */
[----:B------:R-:W-:Y:S01]  /*3ec0*/  UMOV UR7, 0xc0000010 ;  /* 0xc000001000077882 */ /* 0x000fe20000000000 */
[----:B------:R-:W-:Y:S01]  /*3ed0*/  F2FP.F16.F32.PACK_AB R55, R65, R86 ;  /* 0x000000564137723e */ /* 0x000fe200000000ff */
[----:B------:R-:W-:Y:S02]  /*3ee0*/  UIADD3 UR11, UR10, 0x100, URZ ;  /* 0x000001000a0b7890 */ /* 0x000fe4000fffe03f */
[----:B------:R-:W-:Y:S02]  /*3ef0*/  UIADD3 UR14, UR10, 0x200, URZ ;  /* 0x000002000a0e7890 */ /* 0x000fe4000fffe03f */
[----:B------:R-:W-:Y:S01]  /*3f00*/  UMOV UR6, UR10 ;  /* 0x0000000a00067c82 */ /* 0x000fe20008000000 */
[----:B------:R-:W-:Y:S01]  /*3f10*/  UIADD3 UR15, UR10, 0x300, URZ ;  /* 0x000003000a0f7890 */ /* 0x000fe2000fffe03f */
[----:B------:R-:W-:Y:S01]  /*3f20*/  HGMMA.64x16x16.F32 R136, R24, gdesc[UR4].tnspB, RZ, !UPT, gsb0 ;  /* 0x4020000418887df0 */ /* 0x000fe2000c0008ff */
[----:B------:R-:W-:Y:S01]  /*3f30*/  UMOV UR6, UR11 ;  /* 0x0000000b00067c82 */ /* 0x000fe20008000000 */
[----:B------:R-:W-:Y:S01]  /*3f40*/  UMOV UR7, 0xc0000010 ;  /* 0xc000001000077882 */ /* 0x000fe20000000000 */
[----:B------:R-:W-:-:S02]  /*3f50*/  UIADD3 UR18, UR10, 0x400, URZ ;  /* 0x000004000a127890 */ /* 0x000fc4000fffe03f */
[----:B------:R-:W-:Y:S01]  /*3f60*/  UIADD3 UR11, UR10, 0x500, URZ ;  /* 0x000005000a0b7890 */ /* 0x000fe2000fffe03f */
[----:B------:R-:W-:Y:S02]  /*3f70*/  WARPGROUP.DEPBAR.LE gsb0, 0x0 ;  /* 0x00008000000079c5 */ /* 0x000fe40000010000 */
[----:B------:R-:W-:-:S06]  /*3f80*/  WARPGROUP.ARRIVE ;  /* 0x00000000000079c5 */ /* 0x000fcc0000000000 */
[----:B------:R-:W-:Y:S01]  /*3f90*/  HGMMA.64x16x16.F32 R128, R24, gdesc[UR4].tnspB, RZ, !UPT, gsb0 ;  /* 0x4020000418807df0 */ /* 0x000fe2000c0008ff */
[----:B------:R-:W-:Y:S01]  /*3fa0*/  UMOV UR6, UR14 ;  /* 0x0000000e00067c82 */ /* 0x000fe20008000000 */
[----:B------:R-:W-:Y:S01]  /*3fb0*/  UMOV UR7, 0xc0000010 ;  /* 0xc000001000077882 */ /* 0x000fe20000000000 */
        /* <DEDUP_REMOVED lines=28> */
[----:B------:R-:W-:Y:S01]  /*4180*/  UIADD3 UR6, UR10, 0x20, URZ ;  /* 0x000000200a067890 */ /* 0x000fe2000fffe03f */
[----:B------:R-:W-:Y:S01]  /*4190*/  UMOV UR7, 0xc0000010 ;  /* 0xc000001000077882 */ /* 0x000fe20000000000 */
[----:B------:R-:W-:Y:S02]  /*41a0*/  WARPGROUP.DEPBAR.LE gsb0, 0x0 ;  /* 0x00008000000079c5 */ /* 0x000fe40000010000 */
[----:B------:R-:W-:-:S06]  /*41b0*/  WARPGROUP.ARRIVE ;  /* 0x00000000000079c5 */ /* 0x000fcc0000000000 */
[----:B------:R-:W-:Y:S01]  /*41c0*/  HGMMA.64x16x16.F32 R136, R28, gdesc[UR4].tnspB, R136, gsb0 ;  /* 0x402000041c887df0 */ /* 0x000fe20008000888 */
[----:B------:R-:W-:Y:S01]  /*41d0*/  UMOV UR6, UR11 ;  /* 0x0000000b00067c82 */ /* 0x000fe20008000000 */
[----:B------:R-:W-:Y:S01]  /*41e0*/  UMOV UR7, 0xc0000010 ;  /* 0xc000001000077882 */ /* 0x000fe20000000000 */
[----:B------:R-:W-:Y:S01]  /*41f0*/  UIADD3 UR11, UR10, 0x520, URZ ;  /* 0x000005200a0b7890 */ /* 0x000fe2000fffe03f */
        /* <DEDUP_REMOVED lines=245> */
[----:B------:R-:W-:Y:S02]  /*5150*/  UIADD3 UR11, UR10, 0x5e0, URZ ;  /* 0x000005e00a0b7890 */ /* 0x000fe4000fffe03f */
[----:B------:R-:W-:Y:S01]  /*5160*/  UIADD3 UR10, UR10, 0x6e0, URZ ;  /* 0x000006e00a0a7890 */ /* 0x000fe2000fffe03f */
[----:B------:R-:W-:Y:S02]  /*5170*/  WARPGROUP.DEPBAR.LE gsb0, 0x0 ;  /* 0x00008000000079c5 */ /* 0x000fe40000010000 */
[----:B------:R-:W-:-:S06]  /*5180*/  WARPGROUP.ARRIVE ;  /* 0x00000000000079c5 */ /* 0x000fcc0000000000 */
[----:B------:R-:W-:Y:S01]  /*5190*/  HGMMA.64x16x16.F32 R128, R52, gdesc[UR4].tnspB, R128, gsb0 ;  /* 0x4020000434807df0 */ /* 0x000fe20008000880 */
[----:B------:R-:W-:Y:S01]  /*51a0*/  UMOV UR6, UR14 ;  /* 0x0000000e00067c82 */ /* 0x000fe20008000000 */
[----:B------:R-:W-:Y:S01]  /*51b0*/  UMOV UR7, 0xc0000010 ;  /* 0xc000001000077882 */ /* 0x000fe20000000000 */
        /* <DEDUP_REMOVED lines=22> */
[----:B------:R-:W-:Y:S03]  /*5320*/  HGMMA.64x16x16.F32 R88, R52, gdesc[UR4].tnspB, R88, gsb0 ;  /* 0x4020000434587df0 */ /* 0x000fe60008000858 */
[----:B------:R-:W-:Y:S02]  /*5330*/  WARPGROUP.DEPBAR.LE gsb0, 0x0 ;  /* 0x00008000000079c5 */ /* 0x000fe40000010000 */
[----:B------:R-:W-:Y:S05]  /*5340*/  @!P0 BRA `(.L_x_23) ;  /* 0x0000000000048947 */ /* 0x000fea0003800000 */
[----:B------:R-:W-:Y:S01]  /*5350*/  BPT.TRAP 0x1 ;  /* 0x000000040000795c */ /* 0x000fe20000300000 */
.L_x_23:
[----:B------:R-:W-:Y:S02]  /*5360*/  UISETP.GT.U32.AND UP0, UPT, UR48, 0x1, UPT ;  /* 0x000000013000788c */ /* 0x000fe4000bf04070 */
[----:B------:R-:W-:-:S04]  /*5370*/  UIADD3 UR40, UR40, 0x2c228, URZ ;  /* 0x0002c22828287890 */ /* 0x000fc8000fffe03f */
[----:B------:R-:W-:Y:S01]  /*5380*/  PLOP3.LUT P1, PT, PT, PT, UP0, 0x80, 0x0 ;  /* 0x000000000000781c */ /* 0x000fe20003f2f008 */
[----:B------:R-:W-:-:S09]  /*5390*/  UPRMT UR40, URZ, 0x654, UR40 ;  /* 0x000006543f287896 */ /* 0x000fd20008000028 */
[----:B------:R-:W-:Y:S03]  /*53a0*/  SYNCS.ARRIVE.TRANS64.RED.A1T0 RZ, [UR40], RZ ;  /* 0x000000ffffff79a7 */ /* 0x000fe60008100428 */
[----:B------:R-:W-:Y:S05]  /*53b0*/  @P1 BRA `(.L_x_24) ;  /* 0x0000000000041947 */ /* 0x000fea0003800000 */
[----:B------:R-:W-:Y:S01]  /*53c0*/  BPT.TRAP 0x1 ;  /* 0x000000040000795c */ /* 0x000fe20000300000 */
.L_x_24:
[----:B------:R-:W-:Y:S01]  /*53d0*/  UIADD3 UR54, UR35, 0x1, URZ ;  /* 0x0000000123367890 */ /* 0x000fe2000fffe03f */
[C---:B------:R-:W-:Y:S01]  /*53e0*/  ISETP.GE.AND P2, PT, R7.reuse, 0x101, PT ;  /* 0x000001010700780c */ /* 0x040fe20003f46270 */
[----:B-1----:R-:W-:Y:S01]  /*53f0*/  VIADD R0, R7, 0x7f ;  /* 0x0000007f07007836 */ /* 0x002fe20000000000 */
[----:B------:R-:W-:Y:S01]  /*5400*/  IADD3 R8, R22, 0x80, RZ ;  /* 0x0000008016087810 */ /* 0x000fe20007ffe0ff */
[----:B------:R-:W-:-:S03]  /*5410*/  UISETP.NE.AND UP0, UPT, UR54, 0x5, UPT ;  /* 0x000000053600788c */ /* 0x000fc6000bf05270 */
[----:B------:R-:W-:Y:S01]  /*5420*/  SHF.R.S32.HI R7, RZ, 0x1f, R0 ;  /* 0x0000001fff077819 */ /* 0x000fe20000011400 */
[----:B------:R-:W-:Y:S02]  /*5430*/  USEL UR6, URZ, 0x1, UP0 ;  /* 0x000000013f067887 */ /* 0x000fe40008000000 */
[----:B------:R-:W-:Y:S01]  /*5440*/  USEL UR54, UR54, URZ, UP0 ;  /* 0x0000003f36367287 */ /* 0x000fe20008000000 */
[----:B------:R-:W-:Y:S02]  /*5450*/  LEA.HI R7, R7, R0, RZ, 0x7 ;  /* 0x0000000007077211 */ /* 0x000fe400078f38ff */
[----:B------:R-:W-:Y:S02]  /*5460*/  MOV R0, R8 ;  /* 0x0000000800007202 */ /* 0x000fe40000000f00 */
[----:B------:R-:W-:Y:S02]  /*5470*/  LOP3.LUT R18, R18, UR6, RZ, 0x3c, !PT ;  /* 0x0000000612127c12 */ /* 0x000fe4000f8e3cff */
[----:B------:R-:W-:Y:S01]  /*5480*/  LEA.HI.SX32 R7, R7, 0xffffffff, 0x19 ;  /* 0xffffffff07077811 */ /* 0x000fe200078fcaff */
[----:B------:R-:W-:Y:S06]  /*5490*/  @!P2 BRA `(.L_x_25) ;  /* 0x0000003c0060a947 */ /* 0x000fec0003800000 */
[----:B------:R-:W-:Y:S01]  /*54a0*/  IMAD.MOV.U32 R0, RZ, RZ, R8 ;  /* 0x000000ffff007224 */ /* 0x000fe200078e0008 */
[----:B------:R-:W-:Y:S01]  /*54b0*/  MOV R9, R5 ;  /* 0x0000000500097202 */ /* 0x000fe20000000f00 */
[----:B------:R-:W-:Y:S01]  /*54c0*/  ULDC UR40, c[0x0][0x604] ;  /* 0x0001810000287ab9 */ /* 0x000fe20000000800 */
[----:B------:R-:W-:-:S07]  /*54d0*/  MOV R11, R6 ;  /* 0x00000006000b7202 */ /* 0x000fce0000000f00 */
.L_x_36:
[----:B------:R-:W-:Y:S05]  /*54e0*/  @!P0 BRA `(.L_x_26) ;  /* 0x0000000000048947 */ /* 0x000fea0003800000 */
[----:B------:R-:W-:Y:S01]  /*54f0*/  BPT.TRAP 0x1 ;  /* 0x000000040000795c */ /* 0x000fe20000300000 */
.L_x_26:
[----:B------:R-:W-:Y:S01]  /*5500*/  ULEA UR6, UR54, UR36, 0x3 ;  /* 0x0000002436067291 */ /* 0x000fe2000f8e183f */
[----:B------:R-:W-:-:S08]  /*5510*/  SHF.L.U32 R5, R18, 0x1f, RZ ;  /* 0x0000001f12057819 */ /* 0x000fd000000006ff */
[----:B------:R-:W1:Y:S02]  /*5520*/  SYNCS.PHASECHK.TRANS64.TRYWAIT P2, [UR6+0x2c200], R5 ;  /* 0x02c20005ff0075a7 */ /* 0x000e640008040146 */
[----:B-1----:R-:W-:Y:S05]  /*5530*/  @!P2 BRA `(.L_x_27) ;  /* 0x000000c80040a947 */ /* 0x002fea0003800000 */
.L_x_135:
[----:B------:R-:W-:Y:S01]  /*5540*/  UIMAD UR30, UR54, 0x700, UR32 ;  /* 0x00000700361e78a4 */ /* 0x000fe2000f8e0220 */
[----:B------:R-:W-:Y:S01]  /*5550*/  WARPGROUP.ARRIVE ;  /* 0x00000000000079c5 */ /* 0x000fe20000000000 */
[----:B------:R-:W-:Y:S01]  /*5560*/  UMOV UR31, 0xc0000010 ;  /* 0xc0000010001f7882 */ /* 0x000fe20000000000 */
[----:B------:R-:W-:Y:S01]  /*5570*/  UMOV UR7, 0xc0000010 ;  /* 0xc000001000077882 */ /* 0x000fe20000000000 */
[----:B------:R-:W-:Y:S02]  /*5580*/  UIADD3 UR6, UR30, 0x100, URZ ;  /* 0x000001001e067890 */ /* 0x000fe4000fffe03f */
[----:B------:R-:W-:Y:S01]  /*5590*/  UIADD3 UR10, UR30, 0x200, URZ ;  /* 0x000002001e0a7890 */ /* 0x000fe2000fffe03f */
[----:B------:R-:W-:Y:S02]  /*55a0*/  UMOV UR11, 0xc0000010 ;  /* 0xc0000010000b7882 */ /* 0x000fe40000000000 */
[----:B------:R-:W-:Y:S01]  /*55b0*/  HGMMA.64x128x16.F32 R24, gdesc[UR28], RZ, !UPT, gsb0 ;  /* 0x01e000001c1879f0 */ /* 0x000fe2000c0008ff */
[----:B------:R-:W-:Y:S01]  /*55c0*/  UIADD3 UR14, UR30, 0x300, URZ ;  /* 0x000003001e0e7890 */ /* 0x000fe2000fffe03f */
[----:B------:R-:W-:Y:S01]  /*55d0*/  UMOV UR15, 0xc0000010 ;  /* 0xc0000010000f7882 */ /* 0x000fe20000000000 */
[----:B------:R-:W-:Y:S01]  /*55e0*/  UIADD3 UR18, UR30, 0x400, URZ ;  /* 0x000004001e127890 */ /* 0x000fe2000fffe03f */
[----:B------:R-:W-:Y:S01]  /*55f0*/  UMOV UR19, 0xc0000010 ;  /* 0xc000001000137882 */ /* 0x000fe20000000000 */
[----:B------:R-:W-:Y:S01]  /*5600*/  UIADD3 UR22, UR30, 0x500, URZ ;  /* 0x000005001e167890 */ /* 0x000fe2000fffe03f */
[----:B------:R-:W-:Y:S01]  /*5610*/  UMOV UR23, 0xc0000010 ;  /* 0xc000001000177882 */ /* 0x000fe20000000000 */
[----:B------:R-:W-:Y:S01]  /*5620*/  UIADD3 UR26, UR30, 0x600, URZ ;  /* 0x000006001e1a7890 */ /* 0x000fe2000fffe03f */
[----:B------:R-:W-:Y:S01]  /*5630*/  UMOV UR27, 0xc0000010 ;  /* 0xc0000010001b7882 */ /* 0x000fe20000000000 */
[----:B------:R-:W-:-:S02]  /*5640*/  WARPGROUP.DEPBAR.LE gsb0, 0x0 ;  /* 0x00008000000079c5 */ /* 0x000fc40000010000 */
[----:B------:R-:W-:-:S06]  /*5650*/  WARPGROUP.ARRIVE ;  /* 0x00000000000079c5 */ /* 0x000fcc0000000000 */
[----:B------:R-:W-:Y:S03]  /*5660*/  HGMMA.64x128x16.F32 R24, gdesc[UR4], R24, gsb0 ;  /* 0x01e00000041879f0 */ /* 0x000fe60008000818 */
[----:B------:R-:W-:Y:S02]  /*5670*/  WARPGROUP.DEPBAR.LE gsb0, 0x0 ;  /* 0x00008000000079c5 */ /* 0x000fe40000010000 */
[----:B------:R-:W-:-:S07]  /*5680*/  WARPGROUP.ARRIVE ;  /* 0x00000000000079c5 */ /* 0x000fce0000000000 */
[----:B------:R-:W-:Y:S01]  /*5690*/  HGMMA.64x128x16.F32 R24, gdesc[UR8], R24, gsb0 ;  /* 0x01e00000081879f0 */ /* 0x000fe20008000818 */
[----:B------:R-:W-:-:S04]  /*56a0*/  UIADD3 UR10, UR54, 0x1, URZ ;  /* 0x00000001360a7890 */ /* 0x000fc8000fffe03f */
[----:B------:R-:W-:-:S04]  /*56b0*/  UISETP.NE.AND UP0, UPT, UR10, 0x5, UPT ;  /* 0x000000050a00788c */ /* 0x000fc8000bf05270 */
[----:B------:R-:W-:Y:S02]  /*56c0*/  USEL UR6, URZ, 0x1, UP0 ;  /* 0x000000013f067887 */ /* 0x000fe40008000000 */
[----:B------:R-:W-:-:S04]  /*56d0*/  USEL UR10, UR10, URZ, UP0 ;  /* 0x0000003f0a0a7287 */ /* 0x000fc80008000000 */
[----:B------:R-:W-:Y:S01]  /*56e0*/  LOP3.LUT R18, R18, UR6, RZ, 0x3c, !PT ;  /* 0x0000000612127c12 */ /* 0x000fe2000f8e3cff */
[----:B------:R-:W-:Y:S02]  /*56f0*/  WARPGROUP.DEPBAR.LE gsb0, 0x0 ;  /* 0x00008000000079c5 */ /* 0x000fe40000010000 */
[----:B------:R-:W-:-:S06]  /*5700*/  WARPGROUP.ARRIVE ;  /* 0x00000000000079c5 */ /* 0x000fcc0000000000 */
        /* <DEDUP_REMOVED lines=11> */
[----:B------:R-:W-:Y:S05]  /*57c0*/  @!P0 BRA `(.L_x_28) ;  /* 0x0000000000048947 */ /* 0x000fea0003800000 */
[----:B------:R-:W-:Y:S01]  /*57d0*/  BPT.TRAP 0x1 ;  /* 0x000000040000795c */ /* 0x000fe20000300000 */
.L_x_28:
[----:B-1----:R-:W-:Y:S01]  /*57e0*/  FMNMX R6, R24, R9, !PT ;  /* 0x0000000918067209 */ /* 0x002fe20007800000 */
[----:B------:R-:W-:Y:S01]  /*57f0*/  ULEA UR6, UR10, UR36, 0x3 ;  /* 0x000000240a067291 */ /* 0x000fe2000f8e183f */
[----:B------:R-:W-:Y:S02]  /*5800*/  FMNMX R10, R26, R11, !PT ;  /* 0x0000000b1a0a7209 */ /* 0x000fe40007800000 */
[----:B------:R-:W-:Y:S02]  /*5810*/  FMNMX R5, R25, R6, !PT ;  /* 0x0000000619057209 */ /* 0x000fe40007800000 */
[----:B------:R-:W-:Y:S02]  /*5820*/  FMNMX R13, R27, R10, !PT ;  /* 0x0000000a1b0d7209 */ /* 0x000fe40007800000 */
[----:B------:R-:W-:Y:S02]  /*5830*/  FMNMX R6, R28, R5, !PT ;  /* 0x000000051c067209 */ /* 0x000fe40007800000 */
[----:B------:R-:W-:-:S02]  /*5840*/  FMNMX R10, R30, R13, !PT ;  /* 0x0000000d1e0a7209 */ /* 0x000fc40007800000 */
[----:B------:R-:W-:Y:S02]  /*5850*/  FMNMX R5, R29, R6, !PT ;  /* 0x000000061d057209 */ /* 0x000fe40007800000 */
[----:B------:R-:W-:Y:S02]  /*5860*/  FMNMX R15, R31, R10, !PT ;  /* 0x0000000a1f0f7209 */ /* 0x000fe40007800000 */
[----:B------:R-:W-:-:S04]  /*5870*/  FMNMX R6, R32, R5, !PT ;  /* 0x0000000520067209 */ /* 0x000fc80007800000 */
        /* <DEDUP_REMOVED lines=26> */
[----:B------:R-:W-:-:S05]  /*5a20*/  FMNMX R6, R85, R6, !PT ;  /* 0x0000000655067209 */ /* 0x000fca0007800000 */
[----:B------:R-:W1:Y:S02]  /*5a30*/  SHFL.BFLY PT, R5, R6, 0x1, 0x1f ;  /* 0x0c201f0006057f89 */ /* 0x000e6400000e0000 */
[----:B-1----:R-:W-:Y:S02]  /*5a40*/  FMNMX R8, R6, R5, !PT ;  /* 0x0000000506087209 */ /* 0x002fe40007800000 */
[----:B------:R-:W-:-:S03]  /*5a50*/  FMNMX R6, R34, R15, !PT ;  /* 0x0000000f22067209 */ /* 0x000fc60007800000 */
[----:B------:R-:W1:Y:S01]  /*5a60*/  SHFL.BFLY PT, R5, R8, 0x2, 0x1f ;  /* 0x0c401f0008057f89 */ /* 0x000e6200000e0000 */
[----:B------:R-:W-:-:S04]  /*5a70*/  FMNMX R21, R35, R6, !PT ;  /* 0x0000000623157209 */ /* 0x000fc80007800000 */
[----:B------:R-:W-:-:S04]  /*5a80*/  FMNMX R6, R38, R21, !PT ;  /* 0x0000001526067209 */ /* 0x000fc80007800000 */
[----:B------:R-:W-:-:S04]  /*5a90*/  FMNMX R21, R39, R6, !PT ;  /* 0x0000000627157209 */ /* 0x000fc80007800000 */
[----:B------:R-:W-:-:S04]  /*5aa0*/  FMNMX R6, R42, R21, !PT ;  /* 0x000000152a067209 */ /* 0x000fc80007800000 */
[----:B------:R-:W-:-:S04]  /*5ab0*/  FMNMX R23, R43, R6, !PT ;  /* 0x000000062b177209 */ /* 0x000fc80007800000 */
[----:B------:R-:W-:Y:S02]  /*5ac0*/  FMNMX R6, R46, R23, !PT ;  /* 0x000000172e067209 */ /* 0x000fe40007800000 */
[----:B-1----:R-:W-:-:S04]  /*5ad0*/  FMNMX R5, R8, R5, !PT ;  /* 0x0000000508057209 */ /* 0x002fc80007800000 */
[----:B------:R-:W-:-:S04]  /*5ae0*/  FSETP.NEU.AND P2, PT, R5, -INF , PT ;  /* 0xff8000000500780b */ /* 0x000fc80003f4d000 */
[----:B------:R-:W-:-:S05]  /*5af0*/  FSEL R20, R5, RZ, P2 ;  /* 0x000000ff05147208 */ /* 0x000fca0001000000 */
[C---:B------:R-:W-:Y:S01]  /*5b00*/  FMUL R144, R20.reuse, UR40 ;  /* 0x0000002814907c20 */ /* 0x040fe20008400000 */
[----:B------:R-:W-:-:S03]  /*5b10*/  FADD R20, -R20, R9 ;  /* 0x0000000914147221 */ /* 0x000fc60000000100 */
[--C-:B------:R-:W-:Y:S01]  /*5b20*/  FFMA R24, R24, UR40, -R144.reuse ;  /* 0x0000002818187c23 */ /* 0x100fe20008000890 */
[--C-:B------:R-:W-:Y:S01]  /*5b30*/  FFMA R13, R25, UR40, -R144.reuse ;  /* 0x00000028190d7c23 */ /* 0x100fe20008000890 */
[--C-:B------:R-:W-:Y:S01]  /*5b40*/  FFMA R21, R33, UR40, -R144.reuse ;  /* 0x0000002821157c23 */ /* 0x100fe20008000890 */
[--C-:B------:R-:W-:Y:S01]  /*5b50*/  FFMA R8, R28, UR40, -R144.reuse ;  /* 0x000000281c087c23 */ /* 0x100fe20008000890 */
[--C-:B------:R-:W-:Y:S01]  /*5b60*/  FFMA R15, R29, UR40, -R144.reuse ;  /* 0x000000281d0f7c23 */ /* 0x100fe20008000890 */
[----:B------:R-:W-:Y:S01]  /*5b70*/  FSETP.GEU.AND P6, PT, R24, -126, PT ;  /* 0xc2fc00001800780b */ /* 0x000fe20003fce000 */
        /* <DEDUP_REMOVED lines=9> */
[--C-:B------:R-:W-:Y:S01]  /*5c10*/  FFMA R33, R41, UR40, -R144.reuse ;  /* 0x0000002829217c23 */ /* 0x100fe20008000890 */
[--C-:B------:R-:W-:Y:S01]  /*5c20*/  FFMA R37, R45, UR40, -R144.reuse ;  /* 0x000000282d257c23 */ /* 0x100fe20008000890 */
[----:B------:R-:W-:Y:S01]  /*5c30*/  FMNMX R25, R47, R6, !PT ;  /* 0x000000062f197209 */ /* 0x000fe20007800000 */
[----:B------:R-:W-:Y:S01]  /*5c40*/  @!P6 FMUL R24, R24, 0.5 ;  /* 0x3f0000001818e820 */ /* 0x000fe20000400000 */
[--C-:B------:R-:W-:Y:S01]  /*5c50*/  FFMA R45, R53, UR40, -R144.reuse ;  /* 0x00000028352d7c23 */ /* 0x100fe20008000890 */
[----:B------:R-:W-:Y:S01]  /*5c60*/  @!P3 FMUL R13, R13, 0.5 ;  /* 0x3f0000000d0db820 */ /* 0x000fe20000400000 */
[----:B------:R-:W-:Y:S01]  /*5c70*/  FMNMX R6, R50, R25, !PT ;  /* 0x0000001932067209 */ /* 0x000fe20007800000 */
[----:B------:R-:W-:Y:S01]  /*5c80*/  @!P4 FMUL R8, R8, 0.5 ;  /* 0x3f0000000808c820 */ /* 0x000fe20000400000 */
[--C-:B------:R-:W-:Y:S01]  /*5c90*/  FFMA R36, R48, UR40, -R144.reuse ;  /* 0x0000002830247c23 */ /* 0x100fe20008000890 */
[----:B------:R-:W1:Y:S01]  /*5ca0*/  MUFU.EX2 R24, R24 ;  /* 0x0000001800187308 */ /* 0x000e620000000800 */
[----:B------:R-:W-:Y:S01]  /*5cb0*/  @!P5 FMUL R15, R15, 0.5 ;  /* 0x3f0000000f0fd820 */ /* 0x000fe20000400000 */
[----:B------:R-:W-:Y:S01]  /*5cc0*/  @!P2 FMUL R28, R28, 0.5 ;  /* 0x3f0000001c1ca820 */ /* 0x000fe20000400000 */
[----:B------:R-:W-:Y:S01]  /*5cd0*/  FMNMX R25, R51, R6, !PT ;  /* 0x0000000633197209 */ /* 0x000fe20007800000 */
[--C-:B------:R-:W-:Y:S01]  /*5ce0*/  FFMA R41, R49, UR40, -R144.reuse ;  /* 0x0000002831297c23 */ /* 0x100fe20008000890 */
[--C-:B------:R-:W-:Y:S01]  /*5cf0*/  FFMA R14, R52, UR40, -R144.reuse ;  /* 0x00000028340e7c23 */ /* 0x100fe20008000890 */
[--C-:B------:R-:W-:Y:S01]  /*5d00*/  FFMA R49, R56, UR40, -R144.reuse ;  /* 0x0000002838317c23 */ /* 0x100fe20008000890 */
[----:B------:R-:W-:Y:S01]  /*5d10*/  FMNMX R6, R54, R25, !PT ;  /* 0x0000001936067209 */ /* 0x000fe20007800000 */
[----:B------:R-:W2:Y:S01]  /*5d20*/  MUFU.EX2 R13, R13 ;  /* 0x0000000d000d7308 */ /* 0x000ea20000000800 */
[--C-:B------:R-:W-:Y:S01]  /*5d30*/  FFMA R40, R57, UR40, -R144.reuse ;  /* 0x0000002839287c23 */ /* 0x100fe20008000890 */
[--C-:B------:R-:W-:Y:S01]  /*5d40*/  FFMA R57, R64, UR40, -R144.reuse ;  /* 0x0000002840397c23 */ /* 0x100fe20008000890 */
        /* <DEDUP_REMOVED lines=27> */
[----:B------:R-:W-:Y:S01]  /*5f00*/  FFMA R77, R84, UR40, -R144 ;  /* 0x00000028544d7c23 */ /* 0x000fe20008000890 */
[----:B------:R-:W-:Y:S01]  /*5f10*/  @!P3 FMUL R10, R10, 0.5 ;  /* 0x3f0000000a0ab820 */ /* 0x000fe20000400000 */
[----:B------:R-:W3:Y:S01]  /*5f20*/  MUFU.EX2 R21, R21 ;  /* 0x0000001500157308 */ /* 0x000ee20000000800 */
[----:B-1----:R-:W-:Y:S01]  /*5f30*/  @!P5 FMUL R15, R15, R15 ;  /* 0x0000000f0f0fd220 */ /* 0x002fe20000400000 */
[----:B------:R-:W-:Y:S01]  /*5f40*/  FSETP.GEU.AND P5, PT, R32, -126, PT ;  /* 0xc2fc00002000780b */ /* 0x000fe20003fae000 */
[----:B------:R-:W-:Y:S01]  /*5f50*/  FMUL R20, R20, UR40 ;  /* 0x0000002814147c20 */ /* 0x000fe20008400000 */
[----:B------:R-:W-:-:S03]  /*5f60*/  FMNMX R6, R66, R25, !PT ;  /* 0x0000001942067209 */ /* 0x000fc60007800000 */
[----:B------:R-:W-:Y:S01]  /*5f70*/  @!P4 FMUL R23, R23, 0.5 ;  /* 0x3f0000001717c820 */ /* 0x000fe20000400000 */
[----:B------:R-:W1:Y:S01]  /*5f80*/  MUFU.EX2 R10, R10 ;  /* 0x0000000a000a7308 */ /* 0x000e620000000800 */
[----:B--2---:R-:W-:Y:S01]  /*5f90*/  @!P2 FMUL R28, R28, R28 ;  /* 0x0000001c1c1ca220 */ /* 0x004fe20000400000 */
[----:B------:R-:W-:Y:S02]  /*5fa0*/  FSETP.GEU.AND P2, PT, R33, -126, PT ;  /* 0xc2fc00002100780b */ /* 0x000fe40003f4e000 */
[----:B------:R-:W-:-:S03]  /*5fb0*/  FMNMX R25, R67, R6, !PT ;  /* 0x0000000643197209 */ /* 0x000fc60007800000 */
[----:B------:R-:W-:Y:S01]  /*5fc0*/  @!P5 FMUL R32, R32, 0.5 ;  /* 0x3f0000002020d820 */ /* 0x000fe20000400000 */
[----:B------:R-:W2:Y:S01]  /*5fd0*/  MUFU.EX2 R23, R23 ;  /* 0x0000001700177308 */ /* 0x000ea20000000800 */
[----:B---3--:R-:W-:Y:S01]  /*5fe0*/  @!P6 FMUL R21, R21, R21 ;  /* 0x000000151515e220 */ /* 0x008fe20000400000 */
[----:B------:R-:W-:Y:S02]  /*5ff0*/  FSETP.GEU.AND P6, PT, R12, -126, PT ;  /* 0xc2fc00000c00780b */ /* 0x000fe40003fce000 */
[----:B------:R-:W-:-:S03]  /*6000*/  FMNMX R6, R70, R25, !PT ;  /* 0x0000001946067209 */ /* 0x000fc60007800000 */
[----:B------:R-:W-:Y:S01]  /*6010*/  @!P2 FMUL R33, R33, 0.5 ;  /* 0x3f0000002121a820 */ /* 0x000fe20000400000 */
[----:B------:R-:W3:Y:S01]  /*6020*/  MUFU.EX2 R32, R32 ;  /* 0x0000002000207308 */ /* 0x000ee20000000800 */
[----:B-1----:R-:W-:Y:S01]  /*6030*/  @!P3 FMUL R10, R10, R10 ;  /* 0x0000000a0a0ab220 */ /* 0x002fe20000400000 */
[----:B------:R-:W-:Y:S02]  /*6040*/  FSETP.GEU.AND P3, PT, R37, -126, PT ;  /* 0xc2fc00002500780b */ /* 0x000fe40003f6e000 */
        /* <DEDUP_REMOVED lines=44> */
[----:B------:R-:W-:Y:S01]  /*6310*/  FSETP.GEU.AND P6, PT, R57, -126, PT ;  /* 0xc2fc00003900780b */ /* 0x000fe20003fce000 */
[----:B------:R-:W1:Y:S04]  /*6320*/  SHFL.BFLY PT, R25, R6, 0x1, 0x1f ;  /* 0x0c201f0006197f89 */ /* 0x000e6800000e0000 */
[----:B------:R-:W-:Y:S01]  /*6330*/  @!P2 FMUL R44, R44, 0.5 ;  /* 0x3f0000002c2ca820 */ /* 0x000fe20000400000 */
[----:B------:R-:W4:Y:S01]  /*6340*/  MUFU.EX2 R53, R53 ;  /* 0x0000003500357308 */ /* 0x000f220000000800 */
[----:B--2---:R-:W-:Y:S01]  /*6350*/  @!P3 FMUL R49, R49, R49 ;  /* 0x000000313131b220 */ /* 0x004fe20000400000 */
[----:B------:R-:W-:-:S03]  /*6360*/  FSETP.GEU.AND P3, PT, R48, -126, PT ;  /* 0xc2fc00003000780b */ /* 0x000fc60003f6e000 */
[----:B------:R-:W-:Y:S01]  /*6370*/  FADD R9, R24, R49 ;  /* 0x0000003118097221 */ /* 0x000fe20000000000 */
[----:B------:R-:W-:Y:S01]  /*6380*/  F2FP.F16.F32.PACK_AB R24, R13, R24 ;  /* 0x000000180d18723e */ /* 0x000fe200000000ff */
[----:B------:R-:W-:Y:S01]  /*6390*/  @!P6 FMUL R57, R57, 0.5 ;  /* 0x3f0000003939e820 */ /* 0x000fe20000400000 */
[----:B------:R-:W2:Y:S01]  /*63a0*/  MUFU.EX2 R44, R44 ;  /* 0x0000002c002c7308 */ /* 0x000ea20000000800 */
[----:B---3--:R-:W-:Y:S01]  /*63b0*/  @!P4 FMUL R40, R40, R40 ;  /* 0x000000282828c220 */ /* 0x008fe20000400000 */
[----:B------:R-:W-:-:S05]  /*63c0*/  FSETP.GEU.AND P4, PT, R61, -126, PT ;  /* 0xc2fc00003d00780b */ /* 0x000fca0003f8e000 */
        /* <DEDUP_REMOVED lines=30> */
[----:B------:R-:W-:-:S04]  /*65b0*/  FSETP.NEU.AND P2, PT, R6, -INF , PT ;  /* 0xff8000000600780b */ /* 0x000fc80003f4d000 */
[----:B------:R-:W-:Y:S01]  /*65c0*/  FSEL R76, R6, RZ, P2 ;  /* 0x000000ff064c7208 */ /* 0x000fe20001000000 */
[----:B------:R-:W-:Y:S01]  /*65d0*/  @!P5 FMUL R73, R73, 0.5 ;  /* 0x3f0000004949d820 */ /* 0x000fe20000400000 */
[----:B------:R-:W1:Y:S01]  /*65e0*/  MUFU.EX2 R60, R60 ;  /* 0x0000003c003c7308 */ /* 0x000e620000000800 */
[----:B--2---:R-:W-:Y:S01]  /*65f0*/  @!P6 FMUL R56, R56, R56 ;  /* 0x000000383838e220 */ /* 0x004fe20000400000 */
[----:B------:R-:W-:Y:S01]  /*6600*/  FSETP.GEU.AND P6, PT, R64, -126, PT ;  /* 0xc2fc00004000780b */ /* 0x000fe20003fce000 */
[C---:B------:R-:W-:Y:S01]  /*6610*/  FMUL R80, R76.reuse, UR40 ;  /* 0x000000284c507c20 */ /* 0x040fe20008400000 */
[----:B------:R-:W-:Y:S01]  /*6620*/  FSETP.GEU.AND P2, PT, R77, -126, PT ;  /* 0xc2fc00004d00780b */ /* 0x000fe20003f4e000 */
[----:B------:R-:W-:Y:S01]  /*6630*/  FADD R144, -R76, R11 ;  /* 0x0000000b4c907221 */ /* 0x000fe20000000100 */
[----:B------:R-:W-:Y:S01]  /*6640*/  FADD R11, R28, R57 ;  /* 0x000000391c0b7221 */ /* 0x000fe20000000000 */
[--C-:B------:R-:W-:Y:S01]  /*6650*/  FFMA R25, R26, UR40, -R80.reuse ;  /* 0x000000281a197c23 */ /* 0x100fe20008000850 */
[----:B------:R-:W2:Y:S01]  /*6660*/  MUFU.EX2 R73, R73 ;  /* 0x0000004900497308 */ /* 0x000ea20000000800 */
[----:B---3--:R-:W-:Y:S01]  /*6670*/  @!P3 FMUL R69, R69, R69 ;  /* 0x000000454545b220 */ /* 0x008fe20000400000 */
[----:B------:R-:W-:Y:S01]  /*6680*/  FSETP.GEU.AND P3, PT, R68, -126, PT ;  /* 0xc2fc00004400780b */ /* 0x000fe20003f6e000 */
[--C-:B------:R-:W-:Y:S01]  /*6690*/  FFMA R26, R27, UR40, -R80.reuse ;  /* 0x000000281b1a7c23 */ /* 0x100fe20008000850 */
[--C-:B------:R-:W-:Y:S01]  /*66a0*/  FFMA R27, R30, UR40, -R80.reuse ;  /* 0x000000281e1b7c23 */ /* 0x100fe20008000850 */
[--C-:B------:R-:W-:Y:S01]  /*66b0*/  FFMA R29, R34, UR40, -R80.reuse ;  /* 0x00000028221d7c23 */ /* 0x100fe20008000850 */
[--C-:B------:R-:W-:Y:S01]  /*66c0*/  FFMA R31, R31, UR40, -R80.reuse ;  /* 0x000000281f1f7c23 */ /* 0x100fe20008000850 */
[----:B------:R-:W-:Y:S01]  /*66d0*/  @!P6 FMUL R64, R64, 0.5 ;  /* 0x3f0000004040e820 */ /* 0x000fe20000400000 */
[--C-:B------:R-:W-:Y:S01]  /*66e0*/  FFMA R39, R39, UR40, -R80.reuse ;  /* 0x0000002827277c23 */ /* 0x100fe20008000850 */
[----:B-1----:R-:W-:Y:S01]  /*66f0*/  @!P4 FMUL R60, R60, R60 ;  /* 0x0000003c3c3cc220 */ /* 0x002fe20000400000 */
[----:B------:R-:W-:Y:S01]  /*6700*/  FSETP.GEU.AND P4, PT, R25, -126, PT ;  /* 0xc2fc00001900780b */ /* 0x000fe20003f8e000 */
[----:B------:R-:W-:Y:S01]  /*6710*/  @!P2 FMUL R77, R77, 0.5 ;  /* 0x3f0000004d4da820 */ /* 0x000fe20000400000 */
[--C-:B------:R-:W-:Y:S01]  /*6720*/  FFMA R35, R35, UR40, -R80.reuse ;  /* 0x0000002823237c23 */ /* 0x100fe20008000850 */
[----:B------:R-:W1:Y:S01]  /*6730*/  MUFU.EX2 R64, R64 ;  /* 0x0000004000407308 */ /* 0x000e620000000800 */
[--C-:B------:R-:W-:Y:S01]  /*6740*/  FFMA R43, R43, UR40, -R80.reuse ;  /* 0x000000282b2b7c23 */ /* 0x100fe20008000850 */
[----:B------:R-:W-:Y:S01]  /*6750*/  @!P3 FMUL R68, R68, 0.5 ;  /* 0x3f0000004444b820 */ /* 0x000fe20000400000 */
[--C-:B------:R-:W-:Y:S01]  /*6760*/  FFMA R72, R42, UR40, -R80.reuse ;  /* 0x000000282a487c23 */ /* 0x100fe20008000850 */
[----:B--2---:R-:W-:Y:S01]  /*6770*/  @!P5 FMUL R73, R73, R73 ;  /* 0x000000494949d220 */ /* 0x004fe20000400000 */
[----:B------:R-:W-:Y:S01]  /*6780*/  FSETP.GEU.AND P5, PT, R26, -126, PT ;  /* 0xc2fc00001a00780b */ /* 0x000fe20003fae000 */
[--C-:B------:R-:W-:Y:S01]  /*6790*/  FFMA R81, R46, UR40, -R80.reuse ;  /* 0x000000282e517c23 */ /* 0x100fe20008000850 */
[--C-:B------:R-:W-:Y:S01]  /*67a0*/  FFMA R47, R47, UR40, -R80.reuse ;  /* 0x000000282f2f7c23 */ /* 0x100fe20008000850 */
[----:B------:R-:W2:Y:S01]  /*67b0*/  MUFU.EX2 R68, R68 ;  /* 0x0000004400447308 */ /* 0x000ea20000000800 */
[--C-:B------:R-:W-:Y:S01]  /*67c0*/  FFMA R51, R51, UR40, -R80.reuse ;  /* 0x0000002833337c23 */ /* 0x100fe20008000850 */
[----:B------:R-:W-:Y:S01]  /*67d0*/  @!P4 FMUL R25, R25, 0.5 ;  /* 0x3f0000001919c820 */ /* 0x000fe20000400000 */
        /* <DEDUP_REMOVED lines=9> */
[--C-:B------:R-:W-:Y:S01]  /*6870*/  FFMA R74, R74, UR40, -R80.reuse ;  /* 0x000000284a4a7c23 */ /* 0x100fe20008000850 */
[--C-:B------:R-:W-:Y:S01]  /*6880*/  FFMA R75, R75, UR40, -R80.reuse ;  /* 0x000000284b4b7c23 */ /* 0x100fe20008000850 */
[--C-:B------:R-:W-:Y:S01]  /*6890*/  FFMA R82, R82, UR40, -R80.reuse ;  /* 0x0000002852527c23 */ /* 0x100fe20008000850 */
[--C-:B------:R-:W-:Y:S01]  /*68a0*/  FFMA R78, R78, UR40, -R80.reuse ;  /* 0x000000284e4e7c23 */ /* 0x100fe20008000850 */
[----:B------:R-:W1:Y:S01]  /*68b0*/  MUFU.EX2 R25, R25 ;  /* 0x0000001900197308 */ /* 0x000e620000000800 */
[----:B--2---:R-:W-:Y:S01]  /*68c0*/  @!P3 FMUL R68, R68, R68 ;  /* 0x000000444444b220 */ /* 0x004fe20000400000 */
[----:B------:R-:W-:Y:S01]  /*68d0*/  FSETP.GEU.AND P3, PT, R29, -126, PT ;  /* 0xc2fc00001d00780b */ /* 0x000fe20003f6e000 */
[--C-:B------:R-:W-:Y:S01]  /*68e0*/  FFMA R71, R71, UR40, -R80.reuse ;  /* 0x0000002847477c23 */ /* 0x100fe20008000850 */
[--C-:B------:R-:W-:Y:S01]  /*68f0*/  FFMA R83, R83, UR40, -R80.reuse ;  /* 0x0000002853537c23 */ /* 0x100fe20008000850 */
[--C-:B------:R-:W-:Y:S01]  /*6900*/  FFMA R85, R86, UR40, -R80.reuse ;  /* 0x0000002856557c23 */ /* 0x100fe20008000850 */
[----:B------:R-:W-:Y:S01]  /*6910*/  FFMA R87, R87, UR40, -R80 ;  /* 0x0000002857577c23 */ /* 0x000fe20008000850 */
[----:B------:R-:W-:Y:S01]  /*6920*/  @!P6 FMUL R27, R27, 0.5 ;  /* 0x3f0000001b1be820 */ /* 0x000fe20000400000 */
[----:B------:R2:W4:Y:S01]  /*6930*/  MUFU.EX2 R30, R26 ;  /* 0x0000001a001e7308 */ /* 0x0005220000000800 */
[----:B---3--:R-:W-:Y:S01]  /*6940*/  @!P2 FMUL R77, R77, R77 ;  /* 0x0000004d4d4da220 */ /* 0x008fe20000400000 */
[----:B------:R-:W-:Y:S01]  /*6950*/  FSETP.GEU.AND P2, PT, R31, -126, PT ;  /* 0xc2fc00001f00780b */ /* 0x000fe20003f4e000 */
[----:B------:R-:W-:Y:S01]  /*6960*/  FADD R76, R33, R56 ;  /* 0x00000038214c7221 */ /* 0x000fe20000000000 */
[----:B------:R-:W-:Y:S01]  /*6970*/  FMUL R144, R144, UR40 ;  /* 0x0000002890907c20 */ /* 0x000fe20008400000 */
[----:B------:R-:W-:-:S02]  /*6980*/  F2FP.F16.F32.PACK_AB R56, R56, R65 ;  /* 0x000000413838723e */ /* 0x000fc400000000ff */
[----:B------:R-:W-:Y:S01]  /*6990*/  @!P3 FMUL R29, R29, 0.5 ;  /* 0x3f0000001d1db820 */ /* 0x000fe20000400000 */
[----:B------:R-:W3:Y:S01]  /*69a0*/  MUFU.EX2 R27, R27 ;  /* 0x0000001b001b7308 */ /* 0x000ee20000000800 */
[----:B--2---:R-:W-:Y:S01]  /*69b0*/  FFMA R26, R38, UR40, -R80 ;  /* 0x00000028261a7c23 */ /* 0x004fe20008000850 */
[----:B-1----:R-:W-:Y:S01]  /*69c0*/  @!P4 FMUL R25, R25, R25 ;  /* 0x000000191919c220 */ /* 0x002fe20000400000 */
[----:B------:R-:W-:Y:S02]  /*69d0*/  FSETP.GEU.AND P4, PT, R35, -126, PT ;  /* 0xc2fc00002300780b */ /* 0x000fe40003f8e000 */
[----:B------:R-:W-:Y:S02]  /*69e0*/  F2FP.F16.F32.PACK_AB R28, R21, R28 ;  /* 0x0000001c151c723e */ /* 0x000fe400000000ff */
[----:B------:R-:W-:Y:S01]  /*69f0*/  @!P2 FMUL R31, R31, 0.5 ;  /* 0x3f0000001f1fa820 */ /* 0x000fe20000400000 */
[----:B------:R-:W1:Y:S01]  /*6a00*/  MUFU.EX2 R29, R29 ;  /* 0x0000001d001d7308 */ /* 0x000e620000000800 */
[----:B----4-:R-:W-:Y:S01]  /*6a10*/  @!P5 FMUL R30, R30, R30 ;  /* 0x0000001e1e1ed220 */ /* 0x010fe20000400000 */
[----:B------:R-:W-:-:S06]  /*6a20*/  FSETP.GEU.AND P5, PT, R26, -126, PT ;  /* 0xc2fc00001a00780b */ /* 0x000fcc0003fae000 */
[----:B------:R-:W2:Y:S01]  /*6a30*/  MUFU.EX2 R34, R31 ;  /* 0x0000001f00227308 */ /* 0x000ea20000000800 */
[----:B---3--:R-:W-:Y:S01]  /*6a40*/  @!P6 FMUL R27, R27, R27 ;  /* 0x0000001b1b1be220 */ /* 0x008fe20000400000 */
[----:B------:R-:W-:Y:S01]  /*6a50*/  FSETP.GEU.AND P6, PT, R39, -126, PT ;  /* 0xc2fc00002700780b */ /* 0x000fe20003fce000 */
[----:B------:R-:W-:-:S04]  /*6a60*/  @!P4 FMUL R35, R35, 0.5 ;  /* 0x3f0000002323c820 */ /* 0x000fc80000400000 */
[----:B------:R-:W-:Y:S01]  /*6a70*/  @!P5 FMUL R26, R26, 0.5 ;  /* 0x3f0000001a1ad820 */ /* 0x000fe20000400000 */
[----:B------:R-:W3:Y:S01]  /*6a80*/  MUFU.EX2 R38, R35 ;  /* 0x0000002300267308 */ /* 0x000ee20000000800 */
[----:B-1----:R-:W-:Y:S01]  /*6a90*/  @!P3 FMUL R29, R29, R29 ;  /* 0x0000001d1d1db220 */ /* 0x002fe20000400000 */
[----:B------:R-:W-:-:S05]  /*6aa0*/  FSETP.GEU.AND P3, PT, R43, -126, PT ;  /* 0xc2fc00002b00780b */ /* 0x000fca0003f6e000 */
[----:B------:R-:W-:Y:S01]  /*6ab0*/  @!P6 FMUL R39, R39, 0.5 ;  /* 0x3f0000002727e820 */ /* 0x000fe20000400000 */
[----:B------:R1:W4:Y:S01]  /*6ac0*/  MUFU.EX2 R31, R26 ;  /* 0x0000001a001f7308 */ /* 0x0003220000000800 */
[----:B--2---:R-:W-:Y:S01]  /*6ad0*/  @!P2 FMUL R34, R34, R34 ;  /* 0x000000222222a220 */ /* 0x004fe20000400000 */
[----:B------:R-:W-:-:S05]  /*6ae0*/  FSETP.GEU.AND P2, PT, R72, -126, PT ;  /* 0xc2fc00004800780b */ /* 0x000fca0003f4e000 */
[----:B------:R-:W-:Y:S01]  /*6af0*/  @!P3 FMUL R43, R43, 0.5 ;  /* 0x3f0000002b2bb820 */ /* 0x000fe20000400000 */
[----:B------:R-:W2:Y:S01]  /*6b00*/  MUFU.EX2 R42, R39 ;  /* 0x00000027002a7308 */ /* 0x000ea20000000800 */
[----:B-1----:R-:W-:Y:S01]  /*6b10*/  FFMA R26, R50, UR40, -R80 ;  /* 0x00000028321a7c23 */ /* 0x002fe20008000850 */
[----:B---3--:R-:W-:Y:S01]  /*6b20*/  @!P4 FMUL R38, R38, R38 ;  /* 0x000000262626c220 */ /* 0x008fe20000400000 */
[----:B------:R-:W-:-:S04]  /*6b30*/  FSETP.GEU.AND P4, PT, R81, -126, PT ;  /* 0xc2fc00005100780b */ /* 0x000fc80003f8e000 */
[----:B------:R-:W-:Y:S01]  /*6b40*/  @!P2 FMUL R72, R72, 0.5 ;  /* 0x3f0000004848a820 */ /* 0x000fe20000400000 */
[----:B------:R-:W1:Y:S01]  /*6b50*/  MUFU.EX2 R46, R43 ;  /* 0x0000002b002e7308 */ /* 0x000e620000000800 */
[----:B----4-:R-:W-:Y:S01]  /*6b60*/  @!P5 FMUL R31, R31, R31 ;  /* 0x0000001f1f1fd220 */ /* 0x010fe20000400000 */
[----:B------:R-:W-:-:S06]  /*6b70*/  FSETP.GEU.AND P5, PT, R47, -126, PT ;  /* 0xc2fc00002f00780b */ /* 0x000fcc0003fae000 */
[----:B------:R3:W4:Y:S01]  /*6b80*/  MUFU.EX2 R35, R72 ;  /* 0x0000004800237308 */ /* 0x0007220000000800 */
[----:B--2---:R-:W-:Y:S01]  /*6b90*/  @!P6 FMUL R42, R42, R42 ;  /* 0x0000002a2a2ae220 */ /* 0x004fe20000400000 */
[----:B------:R-:W-:Y:S01]  /*6ba0*/  FSETP.GEU.AND P6, PT, R26, -126, PT ;  /* 0xc2fc00001a00780b */ /* 0x000fe20003fce000 */
[----:B------:R-:W-:-:S04]  /*6bb0*/  @!P4 FMUL R81, R81, 0.5 ;  /* 0x3f0000005151c820 */ /* 0x000fc80000400000 */
[----:B------:R-:W-:Y:S01]  /*6bc0*/  @!P5 FMUL R47, R47, 0.5 ;  /* 0x3f0000002f2fd820 */ /* 0x000fe20000400000 */
[----:B------:R2:W5:Y:S01]  /*6bd0*/  MUFU.EX2 R39, R81 ;  /* 0x0000005100277308 */ /* 0x0005620000000800 */
[----:B---3--:R-:W-:Y:S01]  /*6be0*/  FFMA R72, R54, UR40, -R80 ;  /* 0x0000002836487c23 */ /* 0x008fe20008000850 */
[----:B-1----:R-:W-:-:S04]  /*6bf0*/  @!P3 FMUL R46, R46, R46 ;  /* 0x0000002e2e2eb220 */ /* 0x002fc80000400000 */
[----:B------:R-:W-:Y:S01]  /*6c00*/  FSETP.GEU.AND P3, PT, R72, -126, PT ;  /* 0xc2fc00004800780b */ /* 0x000fe20003f6e000 */
[----:B------:R-:W-:Y:S01]  /*6c10*/  @!P6 FMUL R26, R26, 0.5 ;  /* 0x3f0000001a1ae820 */ /* 0x000fe20000400000 */
[----:B------:R-:W1:Y:S01]  /*6c20*/  MUFU.EX2 R50, R47 ;  /* 0x0000002f00327308 */ /* 0x000e620000000800 */
[----:B----4-:R-:W-:Y:S01]  /*6c30*/  @!P2 FMUL R35, R35, R35 ;  /* 0x000000232323a220 */ /* 0x010fe20000400000 */
[----:B------:R-:W-:Y:S01]  /*6c40*/  FSETP.GEU.AND P2, PT, R51, -126, PT ;  /* 0xc2fc00003300780b */ /* 0x000fe20003f4e000 */
[----:B--2---:R-:W-:-:S05]  /*6c50*/  FFMA R81, R58, UR40, -R80 ;  /* 0x000000283a517c23 */ /* 0x004fca0008000850 */
[----:B------:R2:W3:Y:S01]  /*6c60*/  MUFU.EX2 R43, R26 ;  /* 0x0000001a002b7308 */ /* 0x0004e20000000800 */
[----:B-----5:R-:W-:Y:S01]  /*6c70*/  @!P4 FMUL R39, R39, R39 ;  /* 0x000000272727c220 */ /* 0x020fe20000400000 */
[----:B------:R-:W-:Y:S01]  /*6c80*/  FSETP.GEU.AND P4, PT, R55, -126, PT ;  /* 0xc2fc00003700780b */ /* 0x000fe20003f8e000 */
[----:B------:R-:W-:-:S04]  /*6c90*/  @!P3 FMUL R72, R72, 0.5 ;  /* 0x3f0000004848b820 */ /* 0x000fc80000400000 */
[----:B------:R-:W-:Y:S01]  /*6ca0*/  @!P2 FMUL R51, R51, 0.5 ;  /* 0x3f0000003333a820 */ /* 0x000fe20000400000 */
[----:B------:R4:W5:Y:S01]  /*6cb0*/  MUFU.EX2 R47, R72 ;  /* 0x00000048002f7308 */ /* 0x0009620000000800 */
[----:B-1----:R-:W-:Y:S01]  /*6cc0*/  @!P5 FMUL R50, R50, R50 ;  /* 0x000000323232d220 */ /* 0x002fe20000400000 */
[----:B------:R-:W-:Y:S01]  /*6cd0*/  FSETP.GEU.AND P5, PT, R81, -126, PT ;  /* 0xc2fc00005100780b */ /* 0x000fe20003fae000 */
[----:B--2---:R-:W-:-:S04]  /*6ce0*/  FFMA R26, R62, UR40, -R80 ;  /* 0x000000283e1a7c23 */ /* 0x004fc80008000850 */
[----:B------:R-:W-:Y:S01]  /*6cf0*/  @!P4 FMUL R55, R55, 0.5 ;  /* 0x3f0000003737c820 */ /* 0x000fe20000400000 */
[----:B------:R-:W1:Y:S01]  /*6d00*/  MUFU.EX2 R54, R51 ;  /* 0x0000003300367308 */ /* 0x000e620000000800 */
[----:B---3--:R-:W-:Y:S01]  /*6d10*/  @!P6 FMUL R43, R43, R43 ;  /* 0x0000002b2b2be220 */ /* 0x008fe20000400000 */
[----:B------:R-:W-:Y:S01]  /*6d20*/  FSETP.GEU.AND P6, PT, R59, -126, PT ;  /* 0xc2fc00003b00780b */ /* 0x000fe20003fce000 */
[----:B----4-:R-:W-:-:S04]  /*6d30*/  FFMA R72, R70, UR40, -R80 ;  /* 0x0000002846487c23 */ /* 0x010fc80008000850 */
        /* <DEDUP_REMOVED lines=18> */
[----:B------:R3:W4:Y:S01]  /*6e60*/  MUFU.EX2 R66, R26 ;  /* 0x0000001a00427308 */ /* 0x0007220000000800 */
[----:B-1----:R-:W-:Y:S01]  /*6e70*/  @!P6 FMUL R51, R51, R51 ;  /* 0x000000333333e220 */ /* 0x002fe20000400000 */
[----:B------:R-:W-:-:S03]  /*6e80*/  FSETP.GEU.AND P6, PT, R72, -126, PT ;  /* 0xc2fc00004800780b */ /* 0x000fc60003fce000 */
[----:B------:R-:W-:Y:S02]  /*6e90*/  FADD R145, R30, R51 ;  /* 0x000000331e917221 */ /* 0x000fe40000000000 */
[----:B------:R-:W-:Y:S01]  /*6ea0*/  @!P5 FMUL R67, R67, 0.5 ;  /* 0x3f0000004343d820 */ /* 0x000fe20000400000 */
[----:B------:R-:W1:Y:S01]  /*6eb0*/  MUFU.EX2 R70, R84 ;  /* 0x0000005400467308 */ /* 0x000e620000000800 */
[----:B--2---:R-:W-:Y:S01]  /*6ec0*/  @!P3 FMUL R55, R55, R55 ;  /* 0x000000373737b220 */ /* 0x004fe20000400000 */
[----:B------:R-:W-:Y:S01]  /*6ed0*/  FSETP.GEU.AND P3, PT, R74, -126, PT ;  /* 0xc2fc00004a00780b */ /* 0x000fe20003f6e000 */
[----:B---3--:R-:W-:Y:S01]  /*6ee0*/  FADD R26, R32, R65 ;  /* 0x00000041201a7221 */ /* 0x008fe20000000000 */
[----:B------:R-:W-:Y:S02]  /*6ef0*/  F2FP.F16.F32.PACK_AB R32, R33, R32 ;  /* 0x000000202120723e */ /* 0x000fe400000000ff */
[----:B------:R-:W-:Y:S01]  /*6f00*/  F2FP.F16.F32.PACK_AB R33, R46, R35 ;  /* 0x000000232e21723e */ /* 0x000fe200000000ff */
[----:B------:R-:W-:Y:S01]  /*6f10*/  @!P6 FMUL R72, R72, 0.5 ;  /* 0x3f0000004848e820 */ /* 0x000fe20000400000 */
[----:B------:R-:W2:Y:S01]  /*6f20*/  MUFU.EX2 R59, R67 ;  /* 0x00000043003b7308 */ /* 0x000ea20000000800 */
[----:B----4-:R-:W-:Y:S01]  /*6f30*/  @!P2 FMUL R66, R66, R66 ;  /* 0x000000424242a220 */ /* 0x010fe20000400000 */
[----:B------:R-:W-:-:S05]  /*6f40*/  FSETP.GEU.AND P2, PT, R71, -126, PT ;  /* 0xc2fc00004700780b */ /* 0x000fca0003f4e000 */
[----:B------:R-:W-:Y:S01]  /*6f50*/  @!P3 FMUL R74, R74, 0.5 ;  /* 0x3f0000004a4ab820 */ /* 0x000fe20000400000 */
[----:B------:R-:W3:Y:S01]  /*6f60*/  MUFU.EX2 R72, R72 ;  /* 0x0000004800487308 */ /* 0x000ee20000000800 */
[----:B-1----:R-:W-:Y:S01]  /*6f70*/  @!P4 FMUL R70, R70, R70 ;  /* 0x000000464646c220 */ /* 0x002fe20000400000 */
[----:B------:R-:W-:-:S03]  /*6f80*/  FSETP.GEU.AND P4, PT, R75, -126, PT ;  /* 0xc2fc00004b00780b */ /* 0x000fc60003f8e000 */
[----:B------:R-:W-:Y:S01]  /*6f90*/  FADD R146, R29, R70 ;  /* 0x000000461d927221 */ /* 0x000fe20000000000 */
[----:B------:R-:W-:Y:S01]  /*6fa0*/  F2FP.F16.F32.PACK_AB R29, R38, R29 ;  /* 0x0000001d261d723e */ /* 0x000fe200000000ff */
[----:B------:R-:W-:Y:S01]  /*6fb0*/  @!P2 FMUL R71, R71, 0.5 ;  /* 0x3f0000004747a820 */ /* 0x000fe20000400000 */
[----:B------:R-:W1:Y:S01]  /*6fc0*/  MUFU.EX2 R74, R74 ;  /* 0x0000004a004a7308 */ /* 0x000e620000000800 */
[----:B--2---:R-:W-:Y:S01]  /*6fd0*/  @!P5 FMUL R59, R59, R59 ;  /* 0x0000003b3b3bd220 */ /* 0x004fe20000400000 */
[----:B------:R-:W-:-:S05]  /*6fe0*/  FSETP.GEU.AND P5, PT, R78, -126, PT ;  /* 0xc2fc00004e00780b */ /* 0x000fca0003fae000 */
        /* <DEDUP_REMOVED lines=8> */
[----:B--2---:R-:W-:Y:S01]  /*7070*/  FADD R71, R41, R64 ;  /* 0x0000004029477221 */ /* 0x004fe20000000000 */
[----:B------:R-:W-:Y:S01]  /*7080*/  F2FP.F16.F32.PACK_AB R64, R64, R73 ;  /* 0x000000494040723e */ /* 0x000fe200000000ff */
[----:B------:R-:W-:Y:S01]  /*7090*/  FADD R148, R35, R74 ;  /* 0x0000004a23947221 */ /* 0x000fe20000000000 */
[----:B------:R-:W-:Y:S01]  /*70a0*/  F2FP.F16.F32.PACK_AB R35, R50, R39 ;  /* 0x000000273223723e */ /* 0x000fe200000000ff */
[----:B------:R-:W-:Y:S01]  /*70b0*/  @!P6 FMUL R82, R82, 0.5 ;  /* 0x3f0000005252e820 */ /* 0x000fe20000400000 */
[----:B------:R1:W2:Y:S01]  /*70c0*/  MUFU.EX2 R84, R78 ;  /* 0x0000004e00547308 */ /* 0x0002a20000000800 */
[----:B---3--:R-:W-:Y:S01]  /*70d0*/  FADD R75, R9, R26 ;  /* 0x0000001a094b7221 */ /* 0x008fe20000000000 */
[----:B------:R-:W-:Y:S01]  /*70e0*/  FADD R9, R13, R40 ;  /* 0x000000280d097221 */ /* 0x000fe20000000000 */
[----:B------:R-:W-:Y:S01]  /*70f0*/  FADD R26, R21, R48 ;  /* 0x00000030151a7221 */ /* 0x000fe20000000000 */
[----:B----4-:R-:W-:Y:S01]  /*7100*/  @!P2 FMUL R63, R63, R63 ;  /* 0x0000003f3f3fa220 */ /* 0x010fe20000400000 */
[----:B------:R-:W-:-:S02]  /*7110*/  FSETP.GEU.AND P2, PT, R144, -126, PT ;  /* 0xc2fc00009000780b */ /* 0x000fc40003f4e000 */
[----:B------:R-:W-:Y:S01]  /*7120*/  @!P3 FMUL R83, R83, 0.5 ;  /* 0x3f0000005353b820 */ /* 0x000fe20000400000 */
[----:B------:R-:W3:Y:S01]  /*7130*/  MUFU.EX2 R86, R82 ;  /* 0x0000005200567308 */ /* 0x000ee20000000800 */
[----:B-----5:R-:W-:Y:S01]  /*7140*/  @!P4 FMUL R67, R67, R67 ;  /* 0x000000434343c220 */ /* 0x020fe20000400000 */
[----:B------:R-:W-:Y:S01]  /*7150*/  FSETP.GEU.AND P4, PT, R81, -126, PT ;  /* 0xc2fc00005100780b */ /* 0x000fe20003f8e000 */
[----:B-1----:R-:W-:Y:S01]  /*7160*/  FADD R78, R36, R73 ;  /* 0x00000049244e7221 */ /* 0x002fe20000000000 */
[----:B------:R-:W-:Y:S01]  /*7170*/  FADD R79, R26, R71 ;  /* 0x000000471a4f7221 */ /* 0x000fe20000000000 */
[----:B------:R-:W-:Y:S01]  /*7180*/  FADD R26, R12, R69 ;  /* 0x000000450c1a7221 */ /* 0x000fe20000000000 */
[----:B------:R-:W-:Y:S01]  /*7190*/  FADD R150, R46, R67 ;  /* 0x000000432e967221 */ /* 0x000fe20000000000 */
[----:B------:R-:W-:Y:S01]  /*71a0*/  FADD R80, R11, R78 ;  /* 0x0000004e0b507221 */ /* 0x000fe20000000000 */
[----:B------:R-:W1:Y:S01]  /*71b0*/  MUFU.EX2 R83, R83 ;  /* 0x0000005300537308 */ /* 0x000e620000000800 */
[----:B--2---:R-:W-:Y:S01]  /*71c0*/  @!P5 FMUL R84, R84, R84 ;  /* 0x000000545454d220 */ /* 0x004fe20000400000 */
[----:B------:R-:W-:Y:S01]  /*71d0*/  FSETP.GEU.AND P5, PT, R85, -126, PT ;  /* 0xc2fc00005500780b */ /* 0x000fe20003fae000 */
[----:B------:R-:W-:Y:S01]  /*71e0*/  FADD R78, R9, R76 ;  /* 0x0000004c094e7221 */ /* 0x000fe20000000000 */
[----:B------:R-:W-:Y:S01]  /*71f0*/  FADD R11, R10, R61 ;  /* 0x0000003d0a0b7221 */ /* 0x000fe20000000000 */
[----:B------:R-:W-:Y:S01]  /*7200*/  FADD R76, R14, R77 ;  /* 0x0000004d0e4c7221 */ /* 0x000fe20000000000 */
[----:B------:R-:W-:Y:S01]  /*7210*/  FADD R9, R8, R53 ;  /* 0x0000003508097221 */ /* 0x000fe20000000000 */
[----:B------:R-:W-:Y:S01]  /*7220*/  @!P4 FMUL R81, R81, 0.5 ;  /* 0x3f0000005151c820 */ /* 0x000fe20000400000 */
[----:B------:R-:W-:Y:S01]  /*7230*/  @!P2 FMUL R144, R144, 0.5 ;  /* 0x3f0000009090a820 */ /* 0x000fe20000400000 */
[----:B---3--:R-:W-:Y:S01]  /*7240*/  @!P6 FMUL R86, R86, R86 ;  /* 0x000000565656e220 */ /* 0x008fe20000400000 */
[----:B------:R-:W-:Y:S01]  /*7250*/  FSETP.GEU.AND P6, PT, R87, -126, PT ;  /* 0xc2fc00005700780b */ /* 0x000fe20003fce000 */
[----:B------:R-:W-:Y:S01]  /*7260*/  FADD R82, R11, R76 ;  /* 0x0000004c0b527221 */ /* 0x000fe20000000000 */
[----:B------:R-:W-:Y:S01]  /*7270*/  FADD R76, R45, R68 ;  /* 0x000000442d4c7221 */ /* 0x000fe20000000000 */
[----:B------:R-:W-:Y:S01]  /*7280*/  FADD R11, R23, R52 ;  /* 0x00000034170b7221 */ /* 0x000fe20000000000 */
[----:B------:R-:W2:Y:S01]  /*7290*/  MUFU.EX2 R81, R81 ;  /* 0x0000005100517308 */ /* 0x000ea20000000800 */
[----:B------:R-:W-:Y:S01]  /*72a0*/  @!P5 FMUL R85, R85, 0.5 ;  /* 0x3f0000005555d820 */ /* 0x000fe20000400000 */
[----:B------:R-:W-:Y:S01]  /*72b0*/  FADD R71, R9, R26 ;  /* 0x0000001a09477221 */ /* 0x000fe20000000000 */
[----:B------:R-:W-:Y:S01]  /*72c0*/  FADD R11, R11, R76 ;  /* 0x0000004c0b0b7221 */ /* 0x000fe20000000000 */
[----:B-1----:R-:W-:Y:S01]  /*72d0*/  @!P3 FMUL R83, R83, R83 ;  /* 0x000000535353b220 */ /* 0x002fe20000400000 */
[----:B------:R-:W-:Y:S01]  /*72e0*/  FSETP.GEU.AND P3, PT, R20, -126, PT ;  /* 0xc2fc00001400780b */ /* 0x000fe20003f6e000 */
[----:B------:R-:W-:Y:S01]  /*72f0*/  FADD R9, R15, R44 ;  /* 0x0000002c0f097221 */ /* 0x000fe20000000000 */
[----:B------:R-:W-:Y:S01]  /*7300*/  FADD R26, R37, R60 ;  /* 0x0000003c251a7221 */ /* 0x000fe20000000000 */
[----:B------:R1:W3:Y:S01]  /*7310*/  MUFU.EX2 R76, R85 ;  /* 0x00000055004c7308 */ /* 0x0002e20000000800 */
[----:B------:R-:W-:Y:S01]  /*7320*/  @!P6 FMUL R87, R87, 0.5 ;  /* 0x3f0000005757e820 */ /* 0x000fe20000400000 */
[----:B------:R-:W-:Y:S01]  /*7330*/  FADD R147, R43, R86 ;  /* 0x000000562b937221 */ /* 0x000fe20000000000 */
[----:B------:R-:W-:Y:S01]  /*7340*/  FADD R26, R9, R26 ;  /* 0x0000001a091a7221 */ /* 0x000fe20000000000 */
[----:B------:R-:W-:Y:S01]  /*7350*/  FADD R9, R25, R62 ;  /* 0x0000003e19097221 */ /* 0x000fe20000000000 */
[----:B------:R-:W-:Y:S01]  /*7360*/  FADD R151, R145, R150 ;  /* 0x0000009691977221 */ /* 0x000fe20000000000 */
[----:B------:R-:W-:Y:S01]  /*7370*/  FADD R154, R146, R147 ;  /* 0x00000093929a7221 */ /* 0x000fe20000000000 */
[----:B------:R-:W-:Y:S01]  /*7380*/  FADD R146, R39, R84 ;  /* 0x0000005427927221 */ /* 0x000fe20000000000 */
[----:B------:R-:W4:Y:S01]  /*7390*/  MUFU.EX2 R87, R87 ;  /* 0x0000005700577308 */ /* 0x000f220000000800 */
[----:B------:R-:W-:Y:S01]  /*73a0*/  FADD R149, R9, R148 ;  /* 0x0000009409957221 */ /* 0x000fe20000000000 */
[----:B------:R-:W-:Y:S01]  /*73b0*/  FADD R9, R27, R66 ;  /* 0x000000421b097221 */ /* 0x000fe20000000000 */
[----:B------:R-:W-:Y:S01]  /*73c0*/  @!P3 FMUL R20, R20, 0.5 ;  /* 0x3f0000001414b820 */ /* 0x000fe20000400000 */
[----:B-1----:R-:W-:Y:S01]  /*73d0*/  FADD R85, R38, R59 ;  /* 0x0000003b26557221 */ /* 0x002fe20000000000 */
[----:B------:R-:W-:Y:S01]  /*73e0*/  FADD R148, R54, R83 ;  /* 0x0000005336947221 */ /* 0x000fe20000000000 */
[----:B--2---:R-:W-:Y:S01]  /*73f0*/  @!P4 FMUL R81, R81, R81 ;  /* 0x000000515151c220 */ /* 0x004fe20000400000 */
[----:B------:R-:W-:Y:S01]  /*7400*/  FADD R152, R9, R146 ;  /* 0x0000009209987221 */ /* 0x000fe20000000000 */
[----:B------:R-:W-:Y:S01]  /*7410*/  MUFU.EX2 R144, R144 ;  /* 0x0000009000907308 */ /* 0x000fe20000000800 */
[----:B---3--:R-:W-:Y:S01]  /*7420*/  @!P5 FMUL R76, R76, R76 ;  /* 0x0000004c4c4cd220 */ /* 0x008fe20000400000 */
[----:B------:R-:W-:Y:S01]  /*7430*/  FADD R156, R85, R148 ;  /* 0x00000094559c7221 */ /* 0x000fe20000000000 */
[----:B------:R-:W-:Y:S01]  /*7440*/  FADD R145, R31, R72 ;  /* 0x000000481f917221 */ /* 0x000fe20000000000 */
[----:B------:R-:W-:Y:S01]  /*7450*/  FADD R85, R34, R55 ;  /* 0x0000003722557221 */ /* 0x000fe20000000000 */
[----:B------:R-:W-:Y:S01]  /*7460*/  FADD R150, R47, R76 ;  /* 0x0000004c2f967221 */ /* 0x000fe20000000000 */
[----:B------:R-:W-:Y:S01]  /*7470*/  FADD R148, R50, R81 ;  /* 0x0000005132947221 */ /* 0x000fe20000000000 */
[----:B------:R-:W-:Y:S01]  /*7480*/  FADD R146, R42, R63 ;  /* 0x0000003f2a927221 */ /* 0x000fe20000000000 */
[----:B------:R-:W1:Y:S01]  /*7490*/  MUFU.EX2 R9, R20 ;  /* 0x0000001400097308 */ /* 0x000e620000000800 */
[----:B----4-:R-:W-:Y:S01]  /*74a0*/  @!P6 FMUL R87, R87, R87 ;  /* 0x000000575757e220 */ /* 0x010fe20000400000 */
[----:B------:R-:W-:Y:S01]  /*74b0*/  FADD R145, R145, R150 ;  /* 0x0000009691917221 */ /* 0x000fe20000000000 */
        /* <DEDUP_REMOVED lines=15> */
[----:B------:R-:W-:Y:S01]  /*75b0*/  SHF.L.U32 R11, R18, 0x1f, RZ ;  /* 0x0000001f120b7819 */ /* 0x000fe200000006ff */
[----:B------:R-:W-:Y:S01]  /*75c0*/  FADD R78, R75, R78 ;  /* 0x0000004e4b4e7221 */ /* 0x000fe20000000000 */
[----:B-1----:R-:W-:Y:S01]  /*75d0*/  @!P3 FMUL R9, R9, R9 ;  /* 0x000000090909b220 */ /* 0x002fe20000400000 */
[----:B------:R-:W-:Y:S01]  /*75e0*/  FADD R149, R149, R146 ;  /* 0x0000009295957221 */ /* 0x000fe20000000000 */
[----:B------:R-:W-:Y:S01]  /*75f0*/  @!P2 FMUL R144, R144, R144 ;  /* 0x000000909090a220 */ /* 0x000fe20000400000 */
[----:B------:R-:W-:Y:S01]  /*7600*/  F2FP.F16.F32.PACK_AB R27, R34, R27 ;  /* 0x0000001b221b723e */ /* 0x000fe200000000ff */
[----:B------:R1:W2:Y:S01]  /*7610*/  SYNCS.PHASECHK.TRANS64.TRYWAIT P2, [UR6+0x2c200], R11 ;  /* 0x02c2000bff0075a7 */ /* 0x0002a20008040146 */
[----:B------:R-:W-:Y:S01]  /*7620*/  F2FP.F16.F32.PACK_AB R34, R37, R12 ;  /* 0x0000000c2522723e */ /* 0x000fe200000000ff */
[----:B------:R-:W-:Y:S01]  /*7630*/  FFMA R4, R9, R4, R78 ;  /* 0x0000000409047223 */ /* 0x000fe2000000004e */
[----:B------:R-:W-:Y:S01]  /*7640*/  F2FP.F16.F32.PACK_AB R36, R41, R36 ;  /* 0x000000242924723e */ /* 0x000fe200000000ff */
[----:B------:R-:W-:Y:S01]  /*7650*/  FFMA R3, R144, R3, R149 ;  /* 0x0000000390037223 */ /* 0x000fe20000000095 */
[----:B------:R-:W-:Y:S01]  /*7660*/  F2FP.F16.F32.PACK_AB R37, R54, R43 ;  /* 0x0000002b3625723e */ /* 0x000fe200000000ff */
[----:B------:R-:W-:Y:S01]  /*7670*/  FMUL R136, R136, R9 ;  /* 0x0000000988887220 */ /* 0x000fe20000400000 */
[----:B------:R-:W-:Y:S01]  /*7680*/  F2FP.F16.F32.PACK_AB R40, R40, R49 ;  /* 0x000000312828723e */ /* 0x000fe200000000ff */
[----:B------:R-:W-:Y:S01]  /*7690*/  FMUL R137, R137, R9 ;  /* 0x0000000989897220 */ /* 0x000fe20000400000 */
[----:B------:R-:W-:Y:S01]  /*76a0*/  F2FP.F16.F32.PACK_AB R25, R30, R25 ;  /* 0x000000191e19723e */ /* 0x000fe200000000ff */
[----:B------:R-:W-:Y:S01]  /*76b0*/  FMUL R140, R140, R9 ;  /* 0x000000098c8c7220 */ /* 0x000fe20000400000 */
[----:B------:R-:W-:Y:S01]  /*76c0*/  F2FP.F16.F32.PACK_AB R31, R42, R31 ;  /* 0x0000001f2a1f723e */ /* 0x000fe200000000ff */
[----:B------:R-:W-:Y:S01]  /*76d0*/  FMUL R141, R141, R9 ;  /* 0x000000098d8d7220 */ /* 0x000fe20000400000 */
[----:B------:R-:W-:Y:S01]  /*76e0*/  F2FP.F16.F32.PACK_AB R39, R58, R47 ;  /* 0x0000002f3a27723e */ /* 0x000fe200000000ff */
[-C--:B------:R-:W-:Y:S01]  /*76f0*/  FMUL R128, R128, R9.reuse ;  /* 0x0000000980807220 */ /* 0x080fe20000400000 */
[----:B------:R-:W-:Y:S01]  /*7700*/  F2FP.F16.F32.PACK_AB R41, R51, R62 ;  /* 0x0000003e3329723e */ /* 0x000fe200000000ff */
[-C--:B------:R-:W-:Y:S01]  /*7710*/  FMUL R129, R129, R9.reuse ;  /* 0x0000000981817220 */ /* 0x080fe20000400000 */
[----:B------:R-:W-:Y:S01]  /*7720*/  F2FP.F16.F32.PACK_AB R43, R55, R66 ;  /* 0x00000042372b723e */ /* 0x000fe200000000ff */
[----:B------:R-:W-:Y:S01]  /*7730*/  FMUL R132, R132, R9 ;  /* 0x0000000984847220 */ /* 0x000fe20000400000 */
[----:B------:R-:W-:Y:S01]  /*7740*/  F2FP.F16.F32.PACK_AB R48, R48, R57 ;  /* 0x000000393030723e */ /* 0x000fe200000000ff */
[-C--:B------:R-:W-:Y:S01]  /*7750*/  FMUL R133, R133, R9.reuse ;  /* 0x0000000985857220 */ /* 0x080fe20000400000 */
[----:B------:R-:W-:Y:S01]  /*7760*/  F2FP.F16.F32.PACK_AB R49, R59, R70 ;  /* 0x000000463b31723e */ /* 0x000fe200000000ff */
[-C--:B------:R-:W-:Y:S01]  /*7770*/  FMUL R120, R120, R9.reuse ;  /* 0x0000000978787220 */ /* 0x080fe20000400000 */
        /* <DEDUP_REMOVED lines=18> */
[----:B------:R-:W-:Y:S01]  /*78a0*/  FMUL R93, R93, R9 ;  /* 0x000000095d5d7220 */ /* 0x000fe20000400000 */
        /* <DEDUP_REMOVED lines=38> */
[----:B------:R-:W-:Y:S01]  /*7b10*/  F2FP.F16.F32.PACK_AB R66, R68, R77 ;  /* 0x0000004d4442723e */ /* 0x000fe200000000ff */
[----:B-12---:R-:W-:Y:S06]  /*7b20*/  @!P0 BRA `(.L_x_29) ;  /* 0x0000000000048947 */ /* 0x006fec0003800000 */
[----:B------:R-:W-:Y:S01]  /*7b30*/  BPT.TRAP 0x1 ;  /* 0x000000040000795c */ /* 0x000fe20000300000 */
.L_x_29:
[----:B------:R-:W-:Y:S05]  /*7b40*/  @P2 BRA `(.L_x_30) ;  /* 0x0000000000082947 */ /* 0x000fea0003800000 */
[----:B------:R-:W1:Y:S02]  /*7b50*/  SYNCS.PHASECHK.TRANS64.TRYWAIT P2, [UR6+0x2c200], R11 ;  /* 0x02c2000bff0075a7 */ /* 0x000e640008040146 */
[----:B-1----:R-:W-:Y:S05]  /*7b60*/  @!P2 BRA `(.L_x_31) ;  /* 0x000000a000cca947 */ /* 0x002fea0003800000 */
.L_x_30:
        /* <DEDUP_REMOVED lines=8> */
[----:B------:R-:W-:Y:S01]  /*7bf0*/  HGMMA.64x16x16.F32 R136, R24, gdesc[UR4].tnspB, R136, gsb0 ;  /* 0x4020000418887df0 */ /* 0x000fe20008000888 */
[----:B------:R-:W-:Y:S01]  /*7c00*/  UMOV UR6, UR14 ;  /* 0x0000000e00067c82 */ /* 0x000fe20008000000 */
[----:B------:R-:W-:Y:S01]  /*7c10*/  UMOV UR7, 0xc0000010 ;  /* 0xc000001000077882 */ /* 0x000fe20000000000 */
[----:B------:R-:W-:-:S02]  /*7c20*/  UIADD3 UR19, UR11, 0x400, URZ ;  /* 0x000004000b137890 */ /* 0x000fc4000fffe03f */
        /* <DEDUP_REMOVED lines=320> */
.L_x_32:
[----:B------:R-:W-:-:S04]  /*9030*/  ULEA UR6, UR35, UR36, 0x3 ;  /* 0x0000002423067291 */ /* 0x000fc8000f8e183f */
[----:B------:R-:W-:-:S04]  /*9040*/  UIADD3 UR6, UR6, 0x2c228, URZ ;  /* 0x0002c22806067890 */ /* 0x000fc8000fffe03f */
[----:B------:R-:W-:-:S09]  /*9050*/  UPRMT UR6, URZ, 0x654, UR6 ;  /* 0x000006543f067896 */ /* 0x000fd20008000006 */
[----:B------:R-:W-:Y:S01]  /*9060*/  SYNCS.ARRIVE.TRANS64.RED.A1T0 RZ, [UR6], RZ ;  /* 0x000000ffffff79a7 */ /* 0x000fe20008100406 */
[----:B------:R-:W-:Y:S05]  /*9070*/  @P1 BRA `(.L_x_33) ;  /* 0x0000000000041947 */ /* 0x000fea0003800000 */
[----:B------:R-:W-:Y:S01]  /*9080*/  BPT.TRAP 0x1 ;  /* 0x000000040000795c */ /* 0x000fe20000300000 */
.L_x_33:
[----:B------:R-:W-:-:S04]  /*9090*/  UIADD3 UR35, UR35, 0x1, URZ ;  /* 0x0000000123237890 */ /* 0x000fc8000fffe03f */
[----:B------:R-:W-:-:S04]  /*90a0*/  UISETP.NE.AND UP0, UPT, UR35, 0x5, UPT ;  /* 0x000000052300788c */ /* 0x000fc8000bf05270 */
[----:B------:R-:W-:Y:S01]  /*90b0*/  USEL UR35, UR35, URZ, UP0 ;  /* 0x0000003f23237287 */ /* 0x000fe20008000000 */
[----:B------:R-:W-:Y:S11]  /*90c0*/  @!P0 BRA `(.L_x_34) ;  /* 0x0000000000048947 */ /* 0x000ff60003800000 */
[----:B------:R-:W-:Y:S01]  /*90d0*/  BPT.TRAP 0x1 ;  /* 0x000000040000795c */ /* 0x000fe20000300000 */
.L_x_34:
[----:B------:R-:W-:-:S04]  /*90e0*/  ULEA UR6, UR35, UR36, 0x3 ;  /* 0x0000002423067291 */ /* 0x000fc8000f8e183f */
[----:B------:R-:W-:-:S04]  /*90f0*/  UIADD3 UR6, UR6, 0x2c228, URZ ;  /* 0x0002c22806067890 */ /* 0x000fc8000fffe03f */
[----:B------:R-:W-:-:S09]  /*9100*/  UPRMT UR6, URZ, 0x654, UR6 ;  /* 0x000006543f067896 */ /* 0x000fd20008000006 */
[----:B------:R-:W-:Y:S01]  /*9110*/  SYNCS.ARRIVE.TRANS64.RED.A1T0 RZ, [UR6], RZ ;  /* 0x000000ffffff79a7 */ /* 0x000fe20008100406 */
[----:B------:R-:W-:Y:S05]  /*9120*/  @P1 BRA `(.L_x_35) ;  /* 0x0000000000041947 */ /* 0x000fea0003800000 */
[----:B------:R-:W-:Y:S01]  /*9130*/  BPT.TRAP 0x1 ;  /* 0x000000040000795c */ /* 0x000fe20000300000 */
.L_x_35:
[----:B------:R-:W-:Y:S01]  /*9140*/  UIADD3 UR10, UR10, 0x1, URZ ;  /* 0x000000010a0a7890 */ /* 0x000fe2000fffe03f */
[C---:B------:R-:W-:Y:S01]  /*9150*/  ISETP.GT.AND P2, PT, R7.reuse, 0x2, PT ;  /* 0x000000020700780c */ /* 0x040fe20003f44270 */
[----:B------:R-:W-:Y:S01]  /*9160*/  UIADD3 UR35, UR35, 0x1, URZ ;  /* 0x0000000123237890 */ /* 0x000fe2000fffe03f */
[----:B------:R-:W-:Y:S01]  /*9170*/  VIADD R7, R7, 0xffffffff ;  /* 0xffffffff07077836 */ /* 0x000fe20000000000 */
[----:B------:R-:W-:Y:S01]  /*9180*/  UISETP.NE.AND UP1, UPT, UR10, 0x5, UPT ;  /* 0x000000050a00788c */ /* 0x000fe2000bf25270 */
[----:B------:R-:W-:Y:S01]  /*9190*/  IADD3 R0, R0, 0x80, RZ ;  /* 0x0000008000007810 */ /* 0x000fe20007ffe0ff */
[----:B------:R-:W-:Y:S01]  /*91a0*/  UISETP.NE.AND UP0, UPT, UR35, 0x5, UPT ;  /* 0x000000052300788c */ /* 0x000fe2000bf05270 */
[----:B------:R-:W-:Y:S01]  /*91b0*/  MOV R9, R5 ;  /* 0x0000000500097202 */ /* 0x000fe20000000f00 */
[----:B------:R-:W-:Y:S01]  /*91c0*/  USEL UR6, URZ, 0x1, UP1 ;  /* 0x000000013f067887 */ /* 0x000fe20008800000 */
[----:B-1----:R-:W-:Y:S01]  /*91d0*/  IMAD.MOV.U32 R11, RZ, RZ, R6 ;  /* 0x000000ffff0b7224 */ /* 0x002fe200078e0006 */
[----:B------:R-:W-:-:S02]  /*91e0*/  USEL UR35, UR35, URZ, UP0 ;  /* 0x0000003f23237287 */ /* 0x000fc40008000000 */
[----:B------:R-:W-:Y:S02]  /*91f0*/  USEL UR54, UR10, URZ, UP1 ;  /* 0x0000003f0a367287 */ /* 0x000fe40008800000 */
[----:B------:R-:W-:Y:S01]  /*9200*/  LOP3.LUT R18, R18, UR6, RZ, 0x3c, !PT ;  /* 0x0000000612127c12 */ /* 0x000fe2000f8e3cff */
[----:B------:R-:W-:Y:S09]  /*9210*/  @P2 BRA `(.L_x_36) ;  /* 0xffffffc000b02947 */ /* 0x000ff2000383ffff */
.L_x_25:
[----:B------:R-:W-:-:S13]  /*9220*/  ISETP.GE.AND P2, PT, R7, 0x1, PT ;  /* 0x000000010700780c */ /* 0x000fda0003f46270 */
[----:B------:R-:W-:Y:S05]  /*9230*/  @!P2 BRA `(.L_x_37) ;  /* 0x00000044008ca947 */ /* 0x000fea0003800000 */
[----:B------:R-:W-:Y:S01]  /*9240*/  MOV R9, R5 ;  /* 0x0000000500097202 */ /* 0x000fe20000000f00 */
[----:B------:R-:W-:Y:S01]  /*9250*/  ULDC UR41, c[0x0][0x28c] ;  /* 0x0000a30000297ab9 */ /* 0x000fe20000000800 */
[----:B------:R-:W-:Y:S01]  /*9260*/  MOV R8, R6 ;  /* 0x0000000600087202 */ /* 0x000fe20000000f00 */
[----:B------:R-:W-:-:S06]  /*9270*/  ULDC UR40, c[0x0][0x604] ;  /* 0x0001810000287ab9 */ /* 0x000fcc0000000800 */
.L_x_48:
[----:B------:R-:W-:Y:S05]  /*9280*/  @!P0 BRA `(.L_x_38) ;  /* 0x0000000000048947 */ /* 0x000fea0003800000 */
[----:B------:R-:W-:Y:S01]  /*9290*/  BPT.TRAP 0x1 ;  /* 0x000000040000795c */ /* 0x000fe20000300000 */
.L_x_38:
[----:B------:R-:W-:Y:S01]  /*92a0*/  ULEA UR6, UR54, UR36, 0x3 ;  /* 0x0000002436067291 */ /* 0x000fe2000f8e183f */
[----:B------:R-:W-:-:S08]  /*92b0*/  SHF.L.U32 R5, R18, 0x1f, RZ ;  /* 0x0000001f12057819 */ /* 0x000fd000000006ff */
[----:B------:R-:W1:Y:S02]  /*92c0*/  SYNCS.PHASECHK.TRANS64.TRYWAIT P2, [UR6+0x2c200], R5 ;  /* 0x02c20005ff0075a7 */ /* 0x000e640008040146 */
[----:B-1----:R-:W-:Y:S05]  /*92d0*/  @!P2 BRA `(.L_x_39) ;  /* 0x0000008c0008a947 */ /* 0x002fea0003800000 */
.L_x_136:
        /* <DEDUP_REMOVED lines=42> */
.L_x_40:
[C---:B-1----:R-:W-:Y:S01]  /*9580*/  VIADD R5, R0.reuse, 0x1 ;  /* 0x0000000100057836 */ /* 0x042fe20000000000 */
[C---:B------:R-:W-:Y:S01]  /*9590*/  IADD3 R6, R0.reuse, 0x8, RZ ;  /* 0x0000000800067810 */ /* 0x040fe20007ffe0ff */
[C---:B------:R-:W-:Y:S01]  /*95a0*/  VIADD R145, R0.reuse, 0x79 ;  /* 0x0000007900917836 */ /* 0x040fe20000000000 */
[C---:B------:R-:W-:Y:S01]  /*95b0*/  ISETP.GE.AND P4, PT, R0.reuse, UR41, PT ;  /* 0x0000002900007c0c */ /* 0x040fe2000bf86270 */
[----:B------:R-:W-:Y:S01]  /*95c0*/  ULEA UR6, UR10, UR36, 0x3 ;  /* 0x000000240a067291 */ /* 0x000fe2000f8e183f */
[----:B------:R-:W-:Y:S01]  /*95d0*/  ISETP.GE.AND P3, PT, R5, UR41, PT ;  /* 0x0000002905007c0c */ /* 0x000fe2000bf66270 */
[----:B------:R-:W-:Y:S01]  /*95e0*/  VIADD R5, R0, 0x10 ;  /* 0x0000001000057836 */ /* 0x000fe20000000000 */
[----:B------:R-:W-:Y:S02]  /*95f0*/  ISETP.GE.AND P2, PT, R6, UR41, PT ;  /* 0x0000002906007c0c */ /* 0x000fe4000bf46270 */
[----:B------:R-:W-:Y:S02]  /*9600*/  IADD3 R6, R0, 0x11, RZ ;  /* 0x0000001100067810 */ /* 0x000fe40007ffe0ff */
[----:B------:R-:W-:-:S02]  /*9610*/  ISETP.GE.AND P6, PT, R5, UR41, PT ;  /* 0x0000002905007c0c */ /* 0x000fc4000bfc6270 */
[----:B------:R-:W-:Y:S02]  /*9620*/  FSEL R24, R24, -INF , !P4 ;  /* 0xff80000018187808 */ /* 0x000fe40006000000 */
[----:B------:R-:W-:Y:S02]  /*9630*/  FSEL R5, R26, -INF , !P4 ;  /* 0xff8000001a057808 */ /* 0x000fe40006000000 */
[----:B------:R-:W-:Y:S02]  /*9640*/  ISETP.GE.AND P4, PT, R6, UR41, PT ;  /* 0x0000002906007c0c */ /* 0x000fe4000bf86270 */
[C---:B------:R-:W-:Y:S02]  /*9650*/  IADD3 R10, R0.reuse, 0x9, RZ ;  /* 0x00000009000a7810 */ /* 0x040fe40007ffe0ff */
[----:B------:R-:W-:Y:S02]  /*9660*/  IADD3 R6, R0, 0x18, RZ ;  /* 0x0000001800067810 */ /* 0x000fe40007ffe0ff */
[----:B------:R-:W-:-:S02]  /*9670*/  FSEL R25, R25, -INF , !P3 ;  /* 0xff80000019197808 */ /* 0x000fc40005800000 */
[----:B------:R-:W-:Y:S02]  /*9680*/  FSEL R27, R27, -INF , !P3 ;  /* 0xff8000001b1b7808 */ /* 0x000fe40005800000 */
[----:B------:R-:W-:Y:S01]  /*9690*/  ISETP.GE.AND P5, PT, R10, UR41, PT ;  /* 0x000000290a007c0c */ /* 0x000fe2000bfa6270 */
[----:B------:R-:W-:Y:S01]  /*96a0*/  VIADD R10, R0, 0x19 ;  /* 0x00000019000a7836 */ /* 0x000fe20000000000 */
[----:B------:R-:W-:Y:S02]  /*96b0*/  ISETP.GE.AND P3, PT, R6, UR41, PT ;  /* 0x0000002906007c0c */ /* 0x000fe4000bf66270 */
[----:B------:R-:W-:Y:S02]  /*96c0*/  IADD3 R6, R0, 0x20, RZ ;  /* 0x0000002000067810 */ /* 0x000fe40007ffe0ff */
[----:B------:R-:W-:Y:S02]  /*96d0*/  FSEL R29, R29, -INF , !P5 ;  /* 0xff8000001d1d7808 */ /* 0x000fe40006800000 */
[----:B------:R-:W-:-:S02]  /*96e0*/  FSEL R31, R31, -INF , !P5 ;  /* 0xff8000001f1f7808 */ /* 0x000fc40006800000 */
[----:B------:R-:W-:Y:S02]  /*96f0*/  ISETP.GE.AND P5, PT, R6, UR41, PT ;  /* 0x0000002906007c0c */ /* 0x000fe4000bfa6270 */
[----:B------:R-:W-:Y:S02]  /*9700*/  FMNMX R6, R5, R8, !PT ;  /* 0x0000000805067209 */ /* 0x000fe40007800000 */
[----:B------:R-:W-:Y:S02]  /*9710*/  FSEL R28, R28, -INF , !P2 ;  /* 0xff8000001c1c7808 */ /* 0x000fe40005000000 */
[----:B------:R-:W-:Y:S02]  /*9720*/  FSEL R30, R30, -INF , !P2 ;  /* 0xff8000001e1e7808 */ /* 0x000fe40005000000 */
[----:B------:R-:W-:Y:S02]  /*9730*/  FMNMX R11, R27, R6, !PT ;  /* 0x000000061b0b7209 */ /* 0x000fe40007800000 */
[----:B------:R-:W-:-:S02]  /*9740*/  ISETP.GE.AND P2, PT, R10, UR41, PT ;  /* 0x000000290a007c0c */ /* 0x000fc4000bf46270 */
[----:B------:R-:W-:Y:S02]  /*9750*/  IADD3 R10, R0, 0x21, RZ ;  /* 0x00000021000a7810 */ /* 0x000fe40007ffe0ff */
[----:B------:R-:W-:Y:S02]  /*9760*/  FMNMX R6, R30, R11, !PT ;  /* 0x0000000b1e067209 */ /* 0x000fe40007800000 */
[----:B------:R-:W-:Y:S02]  /*9770*/  FSEL R32, R32, -INF , !P6 ;  /* 0xff80000020207808 */ /* 0x000fe40007000000 */
[----:B------:R-:W-:Y:S02]  /*9780*/  FSEL R34, R34, -INF , !P6 ;  /* 0xff80000022227808 */ /* 0x000fe40007000000 */
[----:B------:R-:W-:Y:S01]  /*9790*/  ISETP.GE.AND P6, PT, R10, UR41, PT ;  /* 0x000000290a007c0c */ /* 0x000fe2000bfc6270 */
[----:B------:R-:W-:Y:S01]  /*97a0*/  VIADD R10, R0, 0x28 ;  /* 0x00000028000a7836 */ /* 0x000fe20000000000 */
[----:B------:R-:W-:-:S02]  /*97b0*/  FMNMX R11, R31, R6, !PT ;  /* 0x000000061f0b7209 */ /* 0x000fc40007800000 */
[----:B------:R-:W-:Y:S02]  /*97c0*/  FSEL R33, R33, -INF , !P4 ;  /* 0xff80000021217808 */ /* 0x000fe40006000000 */
[----:B------:R-:W-:Y:S02]  /*97d0*/  FSEL R35, R35, -INF , !P4 ;  /* 0xff80000023237808 */ /* 0x000fe40006000000 */
[----:B------:R-:W-:Y:S02]  /*97e0*/  ISETP.GE.AND P4, PT, R10, UR41, PT ;  /* 0x000000290a007c0c */ /* 0x000fe4000bf86270 */
[----:B------:R-:W-:Y:S02]  /*97f0*/  FMNMX R6, R34, R11, !PT ;  /* 0x0000000b22067209 */ /* 0x000fe40007800000 */
[----:B------:R-:W-:Y:S02]  /*9800*/  IADD3 R10, R0, 0x29, RZ ;  /* 0x00000029000a7810 */ /* 0x000fe40007ffe0ff */
[----:B------:R-:W-:-:S02]  /*9810*/  FSEL R36, R36, -INF , !P3 ;  /* 0xff80000024247808 */ /* 0x000fc40005800000 */
[----:B------:R-:W-:Y:S02]  /*9820*/  FSEL R38, R38, -INF , !P3 ;  /* 0xff80000026267808 */ /* 0x000fe40005800000 */
[----:B------:R-:W-:Y:S02]  /*9830*/  FMNMX R11, R35, R6, !PT ;  /* 0x00000006230b7209 */ /* 0x000fe40007800000 */
[----:B------:R-:W-:Y:S02]  /*9840*/  ISETP.GE.AND P3, PT, R10, UR41, PT ;  /* 0x000000290a007c0c */ /* 0x000fe4000bf66270 */
[----:B------:R-:W-:Y:S02]  /*9850*/  IADD3 R10, R0, 0x30, RZ ;  /* 0x00000030000a7810 */ /* 0x000fe40007ffe0ff */
[----:B------:R-:W-:Y:S02]  /*9860*/  FSEL R39, R39, -INF , !P2 ;  /* 0xff80000027277808 */ /* 0x000fe40005000000 */
[----:B------:R-:W-:-:S02]  /*9870*/  FMNMX R6, R38, R11, !PT ;  /* 0x0000000b26067209 */ /* 0x000fc40007800000 */
[----:B------:R-:W-:Y:S02]  /*9880*/  FSEL R37, R37, -INF , !P2 ;  /* 0xff80000025257808 */ /* 0x000fe40005000000 */
[----:B------:R-:W-:Y:S01]  /*9890*/  ISETP.GE.AND P2, PT, R10, UR41, PT ;  /* 0x000000290a007c0c */ /* 0x000fe2000bf46270 */
[----:B------:R-:W-:Y:S01]  /*98a0*/  VIADD R10, R0, 0x31 ;  /* 0x00000031000a7836 */ /* 0x000fe20000000000 */
[----:B------:R-:W-:Y:S02]  /*98b0*/  FSEL R42, R42, -INF , !P5 ;  /* 0xff8000002a2a7808 */ /* 0x000fe40006800000 */
[----:B------:R-:W-:Y:S02]  /*98c0*/  FMNMX R11, R39, R6, !PT ;  /* 0x00000006270b7209 */ /* 0x000fe40007800000 */
[----:B------:R-:W-:Y:S02]  /*98d0*/  FSEL R40, R40, -INF , !P5 ;  /* 0xff80000028287808 */ /* 0x000fe40006800000 */
[----:B------:R-:W-:-:S02]  /*98e0*/  ISETP.GE.AND P5, PT, R10, UR41, PT ;  /* 0x000000290a007c0c */ /* 0x000fc4000bfa6270 */
[----:B------:R-:W-:Y:S02]  /*98f0*/  FSEL R43, R43, -INF , !P6 ;  /* 0xff8000002b2b7808 */ /* 0x000fe40007000000 */
[----:B------:R-:W-:Y:S02]  /*9900*/  FMNMX R6, R42, R11, !PT ;  /* 0x0000000b2a067209 */ /* 0x000fe40007800000 */
[----:B------:R-:W-:Y:S02]  /*9910*/  IADD3 R10, R0, 0x38, RZ ;  /* 0x00000038000a7810 */ /* 0x000fe40007ffe0ff */
[----:B------:R-:W-:Y:S02]  /*9920*/  FSEL R41, R41, -INF , !P6 ;  /* 0xff80000029297808 */ /* 0x000fe40007000000 */
[----:B------:R-:W-:Y:S02]  /*9930*/  FSEL R46, R46, -INF , !P4 ;  /* 0xff8000002e2e7808 */ /* 0x000fe40006000000 */
[----:B------:R-:W-:-:S02]  /*9940*/  FMNMX R11, R43, R6, !PT ;  /* 0x000000062b0b7209 */ /* 0x000fc40007800000 */
[----:B------:R-:W-:Y:S02]  /*9950*/  ISETP.GE.AND P6, PT, R10, UR41, PT ;  /* 0x000000290a007c0c */ /* 0x000fe4000bfc6270 */
[----:B------:R-:W-:Y:S02]  /*9960*/  IADD3 R10, R0, 0x39, RZ ;  /* 0x00000039000a7810 */ /* 0x000fe40007ffe0ff */
[----:B------:R-:W-:Y:S02]  /*9970*/  FSEL R47, R47, -INF , !P3 ;  /* 0xff8000002f2f7808 */ /* 0x000fe40005800000 */
[----:B------:R-:W-:Y:S02]  /*9980*/  FMNMX R6, R46, R11, !PT ;  /* 0x0000000b2e067209 */ /* 0x000fe40007800000 */
[----:B------:R-:W-:Y:S02]  /*9990*/  FSEL R44, R44, -INF , !P4 ;  /* 0xff8000002c2c7808 */ /* 0x000fe40006000000 */
[----:B------:R-:W-:Y:S01]  /*99a0*/  ISETP.GE.AND P4, PT, R10, UR41, PT ;  /* 0x000000290a007c0c */ /* 0x000fe2000bf86270 */
[----:B------:R-:W-:Y:S01]  /*99b0*/  VIADD R10, R0, 0x40 ;  /* 0x00000040000a7836 */ /* 0x000fe20000000000 */
[----:B------:R-:W-:-:S02]  /*99c0*/  FSEL R50, R50, -INF , !P2 ;  /* 0xff80000032327808 */ /* 0x000fc40005000000 */
[----:B------:R-:W-:Y:S02]  /*99d0*/  FMNMX R11, R47, R6, !PT ;  /* 0x000000062f0b7209 */ /* 0x000fe40007800000 */
[----:B------:R-:W-:Y:S02]  /*99e0*/  FSEL R45, R45, -INF , !P3 ;  /* 0xff8000002d2d7808 */ /* 0x000fe40005800000 */
[----:B------:R-:W-:Y:S02]  /*99f0*/  ISETP.GE.AND P3, PT, R10, UR41, PT ;  /* 0x000000290a007c0c */ /* 0x000fe4000bf66270 */
[----:B------:R-:W-:Y:S02]  /*9a00*/  FSEL R51, R51, -INF , !P5 ;  /* 0xff80000033337808 */ /* 0x000fe40006800000 */
[----:B------:R-:W-:Y:S02]  /*9a10*/  FMNMX R6, R50, R11, !PT ;  /* 0x0000000b32067209 */ /* 0x000fe40007800000 */
[----:B------:R-:W-:-:S02]  /*9a20*/  IADD3 R10, R0, 0x41, RZ ;  /* 0x00000041000a7810 */ /* 0x000fc40007ffe0ff */
[----:B------:R-:W-:Y:S02]  /*9a30*/  FSEL R48, R48, -INF , !P2 ;  /* 0xff80000030307808 */ /* 0x000fe40005000000 */
[----:B------:R-:W-:Y:S02]  /*9a40*/  FSEL R54, R54, -INF , !P6 ;  /* 0xff80000036367808 */ /* 0x000fe40007000000 */
[----:B------:R-:W-:Y:S02]  /*9a50*/  FMNMX R11, R51, R6, !PT ;  /* 0x00000006330b7209 */ /* 0x000fe40007800000 */
[----:B------:R-:W-:Y:S02]  /*9a60*/  ISETP.GE.AND P2, PT, R10, UR41, PT ;  /* 0x000000290a007c0c */ /* 0x000fe4000bf46270 */
[----:B------:R-:W-:Y:S02]  /*9a70*/  IADD3 R10, R0, 0x48, RZ ;  /* 0x00000048000a7810 */ /* 0x000fe40007ffe0ff */
[----:B------:R-:W-:-:S02]  /*9a80*/  FSEL R55, R55, -INF , !P4 ;  /* 0xff80000037377808 */ /* 0x000fc40006000000 */
[----:B------:R-:W-:Y:S02]  /*9a90*/  FMNMX R6, R54, R11, !PT ;  /* 0x0000000b36067209 */ /* 0x000fe40007800000 */
[----:B------:R-:W-:Y:S02]  /*9aa0*/  FSEL R49, R49, -INF , !P5 ;  /* 0xff80000031317808 */ /* 0x000fe40006800000 */
[----:B------:R-:W-:Y:S01]  /*9ab0*/  ISETP.GE.AND P5, PT, R10, UR41, PT ;  /* 0x000000290a007c0c */ /* 0x000fe2000bfa6270 */
[----:B------:R-:W-:Y:S01]  /*9ac0*/  VIADD R10, R0, 0x49 ;  /* 0x00000049000a7836 */ /* 0x000fe20000000000 */
[----:B------:R-:W-:Y:S02]  /*9ad0*/  FSEL R58, R58, -INF , !P3 ;  /* 0xff8000003a3a7808 */ /* 0x000fe40005800000 */
[----:B------:R-:W-:Y:S02]  /*9ae0*/  FMNMX R11, R55, R6, !PT ;  /* 0x00000006370b7209 */ /* 0x000fe40007800000 */
[----:B------:R-:W-:-:S02]  /*9af0*/  FSEL R52, R52, -INF , !P6 ;  /* 0xff80000034347808 */ /* 0x000fc40007000000 */
[----:B------:R-:W-:Y:S02]  /*9b00*/  ISETP.GE.AND P6, PT, R10, UR41, PT ;  /* 0x000000290a007c0c */ /* 0x000fe4000bfc6270 */
[----:B------:R-:W-:Y:S02]  /*9b10*/  FSEL R59, R59, -INF , !P2 ;  /* 0xff8000003b3b7808 */ /* 0x000fe40005000000 */
[----:B------:R-:W-:Y:S02]  /*9b20*/  FMNMX R6, R58, R11, !PT ;  /* 0x0000000b3a067209 */ /* 0x000fe40007800000 */
[----:B------:R-:W-:Y:S02]  /*9b30*/  IADD3 R10, R0, 0x50, RZ ;  /* 0x00000050000a7810 */ /* 0x000fe40007ffe0ff */
[----:B------:R-:W-:Y:S02]  /*9b40*/  FSEL R53, R53, -INF , !P4 ;  /* 0xff80000035357808 */ /* 0x000fe40006000000 */
[----:B------:R-:W-:-:S02]  /*9b50*/  FSEL R62, R62, -INF , !P5 ;  /* 0xff8000003e3e7808 */ /* 0x000fc40006800000 */
[----:B------:R-:W-:Y:S02]  /*9b60*/  FMNMX R11, R59, R6, !PT ;  /* 0x000000063b0b7209 */ /* 0x000fe40007800000 */
[----:B------:R-:W-:Y:S02]  /*9b70*/  ISETP.GE.AND P4, PT, R10, UR41, PT ;  /* 0x000000290a007c0c */ /* 0x000fe4000bf86270 */
[----:B------:R-:W-:Y:S02]  /*9b80*/  IADD3 R10, R0, 0x51, RZ ;  /* 0x00000051000a7810 */ /* 0x000fe40007ffe0ff */
[----:B------:R-:W-:Y:S02]  /*9b90*/  FSEL R63, R63, -INF , !P6 ;  /* 0xff8000003f3f7808 */ /* 0x000fe40007000000 */
[----:B------:R-:W-:Y:S02]  /*9ba0*/  FMNMX R6, R62, R11, !PT ;  /* 0x0000000b3e067209 */ /* 0x000fe40007800000 */
[----:B------:R-:W-:-:S02]  /*9bb0*/  FSEL R56, R56, -INF , !P3 ;  /* 0xff80000038387808 */ /* 0x000fc40005800000 */
[----:B------:R-:W-:Y:S01]  /*9bc0*/  ISETP.GE.AND P3, PT, R10, UR41, PT ;  /* 0x000000290a007c0c */ /* 0x000fe2000bf66270 */
[----:B------:R-:W-:Y:S01]  /*9bd0*/  VIADD R10, R0, 0x58 ;  /* 0x00000058000a7836 */ /* 0x000fe20000000000 */
[----:B------:R-:W-:Y:S02]  /*9be0*/  FSEL R66, R66, -INF , !P4 ;  /* 0xff80000042427808 */ /* 0x000fe40006000000 */
[----:B------:R-:W-:Y:S02]  /*9bf0*/  FMNMX R11, R63, R6, !PT ;  /* 0x000000063f0b7209 */ /* 0x000fe40007800000 */
[----:B------:R-:W-:Y:S02]  /*9c00*/  FSEL R57, R57, -INF , !P2 ;  /* 0xff80000039397808 */ /* 0x000fe40005000000 */
[----:B------:R-:W-:Y:S01]  /*9c10*/  ISETP.GE.AND P2, PT, R10, UR41, PT ;  /* 0x000000290a007c0c */ /* 0x000fe2000bf46270 */
[C---:B------:R-:W-:Y:S01]  /*9c20*/  VIADD R10, R0.reuse, 0x61 ;  /* 0x00000061000a7836 */ /* 0x040fe20000000000 */
[----:B------:R-:W-:-:S02]  /*9c30*/  IADD3 R23, R0, 0x59, RZ ;  /* 0x0000005900177810 */ /* 0x000fc40007ffe0ff */
[----:B------:R-:W-:Y:S02]  /*9c40*/  FSEL R67, R67, -INF , !P3 ;  /* 0xff80000043437808 */ /* 0x000fe40005800000 */
[----:B------:R-:W-:Y:S02]  /*9c50*/  FMNMX R6, R66, R11, !PT ;  /* 0x0000000b42067209 */ /* 0x000fe40007800000 */
[----:B------:R-:W-:Y:S02]  /*9c60*/  P2R R13, PR, RZ, 0x2 ;  /* 0x00000002ff0d7803 */ /* 0x000fe40000000000 */
[----:B------:R-:W-:Y:S02]  /*9c70*/  IADD3 R26, R0, 0x60, RZ ;  /* 0x00000060001a7810 */ /* 0x000fe40007ffe0ff */
[----:B------:R-:W-:Y:S02]  /*9c80*/  ISETP.GE.AND P1, PT, R23, UR41, PT ;  /* 0x0000002917007c0c */ /* 0x000fe4000bf26270 */
[----:B------:R-:W-:-:S02]  /*9c90*/  FSEL R70, R70, -INF , !P2 ;  /* 0xff80000046467808 */ /* 0x000fc40005000000 */
[----:B------:R-:W-:Y:S02]  /*9ca0*/  FMNMX R11, R67, R6, !PT ;  /* 0x00000006430b7209 */ /* 0x000fe40007800000 */
[----:B------:R-:W-:Y:S02]  /*9cb0*/  P2R R14, PR, RZ, 0x1 ;  /* 0x00000001ff0e7803 */ /* 0x000fe40000000000 */
[----:B------:R-:W-:Y:S02]  /*9cc0*/  FSEL R60, R60, -INF , !P5 ;  /* 0xff8000003c3c7808 */ /* 0x000fe40006800000 */
[----:B------:R-:W-:Y:S02]  /*9cd0*/  ISETP.GE.AND P5, PT, R26, UR41, PT ;  /* 0x000000291a007c0c */ /* 0x000fe4000bfa6270 */
[----:B------:R-:W-:Y:S02]  /*9ce0*/  ISETP.GE.AND P0, PT, R10, UR41, PT ;  /* 0x000000290a007c0c */ /* 0x000fe4000bf06270 */
[----:B------:R-:W-:-:S02]  /*9cf0*/  FSEL R71, R71, -INF , !P1 ;  /* 0xff80000047477808 */ /* 0x000fc40004800000 */
[----:B------:R-:W-:Y:S02]  /*9d00*/  FMNMX R6, R70, R11, !PT ;  /* 0x0000000b46067209 */ /* 0x000fe40007800000 */
[----:B------:R-:W-:Y:S02]  /*9d10*/  IADD3 R10, R0, 0x68, RZ ;  /* 0x00000068000a7810 */ /* 0x000fe40007ffe0ff */
[----:B------:R-:W-:Y:S02]  /*9d20*/  FSEL R74, R74, -INF , !P5 ;  /* 0xff8000004a4a7808 */ /* 0x000fe40006800000 */
[----:B------:R-:W-:Y:S02]  /*9d30*/  FMNMX R11, R71, R6, !PT ;  /* 0x00000006470b7209 */ /* 0x000fe40007800000 */
[----:B------:R-:W-:Y:S02]  /*9d40*/  ISETP.GE.AND P1, PT, R10, UR41, PT ;  /* 0x000000290a007c0c */ /* 0x000fe4000bf26270 */
[----:B------:R-:W-:-:S02]  /*9d50*/  IADD3 R10, R0, 0x69, RZ ;  /* 0x00000069000a7810 */ /* 0x000fc40007ffe0ff */
[----:B------:R-:W-:Y:S02]  /*9d60*/  FSEL R75, R75, -INF , !P0 ;  /* 0xff8000004b4b7808 */ /* 0x000fe40004000000 */
[----:B------:R-:W-:Y:S02]  /*9d70*/  FMNMX R6, R74, R11, !PT ;  /* 0x0000000b4a067209 */ /* 0x000fe40007800000 */
[----:B------:R-:W-:Y:S02]  /*9d80*/  FSEL R68, R68, -INF , !P2 ;  /* 0xff80000044447808 */ /* 0x000fe40005000000 */
[----:B------:R-:W-:Y:S01]  /*9d90*/  ISETP.GE.AND P2, PT, R10, UR41, PT ;  /* 0x000000290a007c0c */ /* 0x000fe2000bf46270 */
[----:B------:R-:W-:Y:S01]  /*9da0*/  VIADD R10, R0, 0x70 ;  /* 0x00000070000a7836 */ /* 0x000fe20000000000 */
[----:B------:R-:W-:Y:S02]  /*9db0*/  FSEL R78, R78, -INF , !P1 ;  /* 0xff8000004e4e7808 */ /* 0x000fe40004800000 */
[----:B------:R-:W-:-:S02]  /*9dc0*/  FMNMX R11, R75, R6, !PT ;  /* 0x000000064b0b7209 */ /* 0x000fc40007800000 */
[----:B------:R-:W-:Y:S02]  /*9dd0*/  FSEL R65, R65, -INF , !P3 ;  /* 0xff80000041417808 */ /* 0x000fe40005800000 */
[----:B------:R-:W-:Y:S02]  /*9de0*/  IADD3 R12, R0, 0x71, RZ ;  /* 0x00000071000c7810 */ /* 0x000fe40007ffe0ff */
[----:B------:R-:W-:Y:S02]  /*9df0*/  FSEL R79, R79, -INF , !P2 ;  /* 0xff8000004f4f7808 */ /* 0x000fe40005000000 */
[----:B------:R-:W-:Y:S02]  /*9e00*/  FMNMX R6, R78, R11, !PT ;  /* 0x0000000b4e067209 */ /* 0x000fe40007800000 */
[----:B------:R-:W-:Y:S02]  /*9e10*/  ISETP.GE.AND P3, PT, R10, UR41, PT ;  /* 0x000000290a007c0c */ /* 0x000fe4000bf66270 */
[----:B------:R-:W-:-:S02]  /*9e20*/  FSEL R64, R64, -INF , !P4 ;  /* 0xff80000040407808 */ /* 0x000fc40006000000 */
[----:B------:R-:W-:Y:S02]  /*9e30*/  IADD3 R144, R0, 0x78, RZ ;  /* 0x0000007800907810 */ /* 0x000fe40007ffe0ff */
[----:B------:R-:W-:Y:S02]  /*9e40*/  FSEL R82, R82, -INF , !P3 ;  /* 0xff80000052527808 */ /* 0x000fe40005800000 */
[----:B------:R-:W-:Y:S02]  /*9e50*/  FMNMX R11, R79, R6, !PT ;  /* 0x000000064f0b7209 */ /* 0x000fe40007800000 */
[----:B------:R-:W-:Y:S02]  /*9e60*/  ISETP.GE.AND P4, PT, R12, UR41, PT ;  /* 0x000000290c007c0c */ /* 0x000fe4000bf86270 */
[----:B------:R-:W-:Y:S02]  /*9e70*/  FMNMX R6, R82, R11, !PT ;  /* 0x0000000b52067209 */ /* 0x000fe40007800000 */
[----:B------:R-:W-:-:S02]  /*9e80*/  FSEL R83, R83, -INF , !P4 ;  /* 0xff80000053537808 */ /* 0x000fc40006000000 */
[----:B------:R-:W-:Y:S02]  /*9e90*/  ISETP.GE.AND P5, PT, R144, UR41, PT ;  /* 0x0000002990007c0c */ /* 0x000fe4000bfa6270 */
[----:B------:R-:W-:Y:S02]  /*9ea0*/  FSEL R61, R61, -INF , !P6 ;  /* 0xff8000003d3d7808 */ /* 0x000fe40007000000 */
[----:B------:R-:W-:Y:S02]  /*9eb0*/  FSEL R86, R86, -INF , !P5 ;  /* 0xff80000056567808 */ /* 0x000fe40006800000 */
[----:B------:R-:W-:Y:S02]  /*9ec0*/  FMNMX R11, R83, R6, !PT ;  /* 0x00000006530b7209 */ /* 0x000fe40007800000 */
[----:B------:R-:W-:Y:S02]  /*9ed0*/  ISETP.GE.AND P6, PT, R145, UR41, PT ;  /* 0x0000002991007c0c */ /* 0x000fe4000bfc6270 */
[----:B------:R-:W-:-:S02]  /*9ee0*/  FMNMX R6, R86, R11, !PT ;  /* 0x0000000b56067209 */ /* 0x000fc40007800000 */
[----:B------:R-:W-:Y:S02]  /*9ef0*/  FSEL R87, R87, -INF , !P6 ;  /* 0xff80000057577808 */ /* 0x000fe40007000000 */
[----:B------:R-:W-:Y:S02]  /*9f00*/  P2R R15, PR, RZ, 0x4 ;  /* 0x00000004ff0f7803 */ /* 0x000fe40000000000 */
[----:B------:R-:W-:Y:S02]  /*9f10*/  FMNMX R10, R87, R6, !PT ;  /* 0x00000006570a7209 */ /* 0x000fe40007800000 */
[----:B------:R-:W-:Y:S02]  /*9f20*/  P2R R21, PR, RZ, 0x1 ;  /* 0x00000001ff157803 */ /* 0x000fe40000000000 */
[----:B------:R-:W-:Y:S01]  /*9f30*/  ISETP.GE.AND P0, PT, R26, UR41, PT ;  /* 0x000000291a007c0c */ /* 0x000fe2000bf06270 */
[----:B------:R-:W1:Y:S01]  /*9f40*/  SHFL.BFLY PT, R11, R10, 0x1, 0x1f ;  /* 0x0c201f000a0b7f89 */ /* 0x000e6200000e0000 */
[----:B------:R-:W-:-:S02]  /*9f50*/  P2R R20, PR, RZ, 0x2 ;  /* 0x00000002ff147803 */ /* 0x000fc40000000000 */
[----:B------:R-:W-:Y:S02]  /*9f60*/  FSEL R72, R72, -INF , !P0 ;  /* 0xff80000048487808 */ /* 0x000fe40004000000 */
[----:B------:R-:W-:Y:S02]  /*9f70*/  ISETP.NE.AND P0, PT, R21, RZ, PT ;  /* 0x000000ff1500720c */ /* 0x000fe40003f05270 */
[----:B------:R-:W-:Y:S02]  /*9f80*/  ISETP.GE.AND P1, PT, R23, UR41, PT ;  /* 0x0000002917007c0c */ /* 0x000fe4000bf26270 */
[----:B------:R-:W-:Y:S02]  /*9f90*/  FSEL R73, R73, -INF , !P0 ;  /* 0xff80000049497808 */ /* 0x000fe40004000000 */
[----:B------:R-:W-:Y:S02]  /*9fa0*/  ISETP.NE.AND P0, PT, R14, RZ, PT ;  /* 0x000000ff0e00720c */ /* 0x000fe40003f05270 */
[----:B------:R-:W-:-:S02]  /*9fb0*/  FSEL R69, R69, -INF , !P1 ;  /* 0xff80000045457808 */ /* 0x000fc40004800000 */
[----:B------:R-:W-:Y:S02]  /*9fc0*/  ISETP.NE.AND P1, PT, R20, RZ, PT ;  /* 0x000000ff1400720c */ /* 0x000fe40003f25270 */
[----:B------:R-:W-:Y:S02]  /*9fd0*/  FSEL R80, R80, -INF , !P3 ;  /* 0xff80000050507808 */ /* 0x000fe40005800000 */
[----:B------:R-:W-:Y:S02]  /*9fe0*/  FSEL R76, R76, -INF , !P1 ;  /* 0xff8000004c4c7808 */ /* 0x000fe40004800000 */
[----:B------:R-:W-:Y:S02]  /*9ff0*/  ISETP.NE.AND P1, PT, R13, RZ, PT ;  /* 0x000000ff0d00720c */ /* 0x000fe40003f25270 */
[----:B------:R-:W-:Y:S02]  /*a000*/  FSEL R81, R81, -INF , !P4 ;  /* 0xff80000051517808 */ /* 0x000fe40006000000 */
[----:B-1----:R-:W-:-:S02]  /*a010*/  FMNMX R12, R10, R11, !PT ;  /* 0x0000000b0a0c7209 */ /* 0x002fc40007800000 */
[----:B------:R-:W-:Y:S02]  /*a020*/  FMNMX R10, R24, R9, !PT ;  /* 0x00000009180a7209 */ /* 0x000fe40007800000 */
[----:B------:R-:W-:Y:S01]  /*a030*/  FSEL R84, R84, -INF , !P5 ;  /* 0xff80000054547808 */ /* 0x000fe20006800000 */
[----:B------:R-:W1:Y:S01]  /*a040*/  SHFL.BFLY PT, R11, R12, 0x2, 0x1f ;  /* 0x0c401f000c0b7f89 */ /* 0x000e6200000e0000 */
[----:B------:R-:W-:Y:S02]  /*a050*/  FSEL R85, R85, -INF , !P6 ;  /* 0xff80000055557808 */ /* 0x000fe40007000000 */
[----:B-1----:R-:W-:-:S04]  /*a060*/  FMNMX R6, R12, R11, !PT ;  /* 0x0000000b0c067209 */ /* 0x002fc80007800000 */
[----:B------:R-:W-:-:S04]  /*a070*/  FSETP.NEU.AND P2, PT, R6, -INF , PT ;  /* 0xff8000000600780b */ /* 0x000fc80003f4d000 */
[----:B------:R-:W-:Y:S02]  /*a080*/  FSEL R11, R6, RZ, P2 ;  /* 0x000000ff060b7208 */ /* 0x000fe40001000000 */
[----:B------:R-:W-:-:S03]  /*a090*/  ISETP.NE.AND P2, PT, R15, RZ, PT ;  /* 0x000000ff0f00720c */ /* 0x000fc60003f45270 */
[----:B------:R-:W-:Y:S01]  /*a0a0*/  FMUL R144, R11, UR40 ;  /* 0x000000280b907c20 */ /* 0x000fe20008400000 */
[----:B------:R-:W-:-:S03]  /*a0b0*/  FSEL R77, R77, -INF , !P2 ;  /* 0xff8000004d4d7808 */ /* 0x000fc60005000000 */
[--C-:B------:R-:W-:Y:S01]  /*a0c0*/  FFMA R14, R5, UR40, -R144.reuse ;  /* 0x00000028050e7c23 */ /* 0x100fe20008000890 */
[----:B------:R-:W-:Y:S01]  /*a0d0*/  FMNMX R5, R25, R10, !PT ;  /* 0x0000000a19057209 */ /* 0x000fe20007800000 */
[--C-:B------:R-:W-:Y:S01]  /*a0e0*/  FFMA R13, R27, UR40, -R144.reuse ;  /* 0x000000281b0d7c23 */ /* 0x100fe20008000890 */
[--C-:B------:R-:W-:Y:S01]  /*a0f0*/  FFMA R15, R35, UR40, -R144.reuse ;  /* 0x00000028230f7c23 */ /* 0x100fe20008000890 */
        /* <DEDUP_REMOVED lines=16> */
[--C-:B------:R-:W-:Y:S01]  /*a200*/  FFMA R46, R55, UR40, -R144.reuse ;  /* 0x00000028372e7c23 */ /* 0x100fe20008000890 */
[----:B------:R-:W-:Y:S01]  /*a210*/  FSETP.GEU.AND P6, PT, R34, -126, PT ;  /* 0xc2fc00002200780b */ /* 0x000fe20003fce000 */
[----:B------:R-:W1:Y:S01]  /*a220*/  MUFU.EX2 R10, R14 ;  /* 0x0000000e000a7308 */ /* 0x000e620000000800 */
[----:B------:R-:W-:Y:S01]  /*a230*/  @!P3 FMUL R13, R13, 0.5 ;  /* 0x3f0000000d0db820 */ /* 0x000fe20000400000 */
[----:B------:R-:W-:Y:S01]  /*a240*/  FMNMX R12, R36, R5, !PT ;  /* 0x00000005240c7209 */ /* 0x000fe20007800000 */
[--C-:B------:R-:W-:Y:S01]  /*a250*/  FFMA R23, R50, UR40, -R144.reuse ;  /* 0x0000002832177c23 */ /* 0x100fe20008000890 */
[----:B------:R-:W-:Y:S01]  /*a260*/  @!P4 FMUL R27, R27, 0.5 ;  /* 0x3f0000001b1bc820 */ /* 0x000fe20000400000 */
[--C-:B------:R-:W-:Y:S01]  /*a270*/  FFMA R42, R51, UR40, -R144.reuse ;  /* 0x00000028332a7c23 */ /* 0x100fe20008000890 */
[----:B------:R-:W-:Y:S01]  /*a280*/  FMNMX R5, R37, R12, !PT ;  /* 0x0000000c25057209 */ /* 0x000fe20007800000 */
[--C-:B------:R-:W-:Y:S01]  /*a290*/  FFMA R50, R59, UR40, -R144.reuse ;  /* 0x000000283b327c23 */ /* 0x100fe20008000890 */
[----:B------:R-:W2:Y:S01]  /*a2a0*/  MUFU.EX2 R13, R13 ;  /* 0x0000000d000d7308 */ /* 0x000ea20000000800 */
[----:B------:R-:W-:Y:S01]  /*a2b0*/  @!P5 FMUL R31, R31, 0.5 ;  /* 0x3f0000001f1fd820 */ /* 0x000fe20000400000 */
[----:B------:R-:W-:Y:S01]  /*a2c0*/  FMNMX R12, R40, R5, !PT ;  /* 0x00000005280c7209 */ /* 0x000fe20007800000 */
[--C-:B------:R-:W-:Y:S01]  /*a2d0*/  FFMA R51, R63, UR40, -R144.reuse ;  /* 0x000000283f337c23 */ /* 0x100fe20008000890 */
[----:B------:R-:W-:Y:S01]  /*a2e0*/  @!P6 FMUL R34, R34, 0.5 ;  /* 0x3f0000002222e820 */ /* 0x000fe20000400000 */
[--C-:B------:R-:W-:Y:S01]  /*a2f0*/  FFMA R59, R75, UR40, -R144.reuse ;  /* 0x000000284b3b7c23 */ /* 0x100fe20008000890 */
[----:B------:R-:W-:Y:S01]  /*a300*/  FMNMX R5, R41, R12, !PT ;  /* 0x0000000c29057209 */ /* 0x000fe20007800000 */
[--C-:B------:R-:W-:Y:S01]  /*a310*/  FFMA R55, R71, UR40, -R144.reuse ;  /* 0x0000002847377c23 */ /* 0x100fe20008000890 */
[----:B------:R-:W3:Y:S01]  /*a320*/  MUFU.EX2 R27, R27 ;  /* 0x0000001b001b7308 */ /* 0x000ee20000000800 */
[----:B-1----:R-:W-:Y:S01]  /*a330*/  @!P2 FMUL R10, R10, R10 ;  /* 0x0000000a0a0aa220 */ /* 0x002fe20000400000 */
[----:B------:R-:W-:Y:S01]  /*a340*/  FSETP.GEU.AND P2, PT, R15, -126, PT ;  /* 0xc2fc00000f00780b */ /* 0x000fe20003f4e000 */
[--C-:B------:R-:W-:Y:S01]  /*a350*/  FFMA R63, R79, UR40, -R144.reuse ;  /* 0x000000284f3f7c23 */ /* 0x100fe20008000890 */
[----:B------:R-:W-:Y:S01]  /*a360*/  FMNMX R14, R44, R5, !PT ;  /* 0x000000052c0e7209 */ /* 0x000fe20007800000 */
[----:B------:R-:W-:-:S03]  /*a370*/  FFMA R71, R87, UR40, -R144 ;  /* 0x0000002857477c23 */ /* 0x000fc60008000890 */
[----:B------:R-:W1:Y:S01]  /*a380*/  MUFU.EX2 R12, R31 ;  /* 0x0000001f000c7308 */ /* 0x000e620000000800 */
[----:B--2---:R-:W-:Y:S01]  /*a390*/  @!P3 FMUL R13, R13, R13 ;  /* 0x0000000d0d0db220 */ /* 0x004fe20000400000 */
[----:B------:R-:W-:Y:S02]  /*a3a0*/  FSETP.GEU.AND P3, PT, R38, -126, PT ;  /* 0xc2fc00002600780b */ /* 0x000fe40003f6e000 */
[----:B------:R-:W-:-:S03]  /*a3b0*/  FMNMX R5, R45, R14, !PT ;  /* 0x0000000e2d057209 */ /* 0x000fc60007800000 */
[----:B------:R-:W-:Y:S01]  /*a3c0*/  @!P2 FMUL R15, R15, 0.5 ;  /* 0x3f0000000f0fa820 */ /* 0x000fe20000400000 */
[----:B------:R2:W4:Y:S01]  /*a3d0*/  MUFU.EX2 R14, R34 ;  /* 0x00000022000e7308 */ /* 0x0005220000000800 */
[----:B---3--:R-:W-:Y:S01]  /*a3e0*/  @!P4 FMUL R27, R27, R27 ;  /* 0x0000001b1b1bc220 */ /* 0x008fe20000400000 */
[----:B------:R-:W-:Y:S02]  /*a3f0*/  FSETP.GEU.AND P4, PT, R39, -126, PT ;  /* 0xc2fc00002700780b */ /* 0x000fe40003f8e000 */
[----:B------:R-:W-:-:S03]  /*a400*/  FMNMX R20, R48, R5, !PT ;  /* 0x0000000530147209 */ /* 0x000fc60007800000 */
[----:B------:R-:W-:Y:S01]  /*a410*/  @!P3 FMUL R38, R38, 0.5 ;  /* 0x3f0000002626b820 */ /* 0x000fe20000400000 */
[----:B------:R-:W3:Y:S01]  /*a420*/  MUFU.EX2 R15, R15 ;  /* 0x0000000f000f7308 */ /* 0x000ee20000000800 */
[----:B-1----:R-:W-:Y:S01]  /*a430*/  @!P5 FMUL R12, R12, R12 ;  /* 0x0000000c0c0cd220 */ /* 0x002fe20000400000 */
[----:B------:R-:W-:Y:S01]  /*a440*/  FSETP.GEU.AND P5, PT, R21, -126, PT ;  /* 0xc2fc00001500780b */ /* 0x000fe20003fae000 */
[--C-:B--2---:R-:W-:Y:S01]  /*a450*/  FFMA R34, R43, UR40, -R144.reuse ;  /* 0x000000282b227c23 */ /* 0x104fe20008000890 */
[----:B------:R-:W-:Y:S01]  /*a460*/  FMNMX R5, R49, R20, !PT ;  /* 0x0000001431057209 */ /* 0x000fe20007800000 */
[--C-:B------:R-:W-:Y:S01]  /*a470*/  FFMA R43, R58, UR40, -R144.reuse ;  /* 0x000000283a2b7c23 */ /* 0x100fe20008000890 */
[--C-:B------:R-:W-:Y:S01]  /*a480*/  FFMA R58, R62, UR40, -R144.reuse ;  /* 0x000000283e3a7c23 */ /* 0x100fe20008000890 */
[----:B------:R-:W-:Y:S01]  /*a490*/  @!P4 FMUL R39, R39, 0.5 ;  /* 0x3f0000002727c820 */ /* 0x000fe20000400000 */
[----:B------:R1:W2:Y:S01]  /*a4a0*/  MUFU.EX2 R31, R38 ;  /* 0x00000026001f7308 */ /* 0x0002a20000000800 */
[----:B------:R-:W-:Y:S01]  /*a4b0*/  FMNMX R20, R52, R5, !PT ;  /* 0x0000000534147209 */ /* 0x000fe20007800000 */
[----:B----4-:R-:W-:Y:S01]  /*a4c0*/  @!P6 FMUL R14, R14, R14 ;  /* 0x0000000e0e0ee220 */ /* 0x010fe20000400000 */
[----:B------:R-:W-:Y:S01]  /*a4d0*/  FSETP.GEU.AND P6, PT, R34, -126, PT ;  /* 0xc2fc00002200780b */ /* 0x000fe20003fce000 */
[--C-:B------:R-:W-:Y:S01]  /*a4e0*/  FFMA R62, R67, UR40, -R144.reuse ;  /* 0x00000028433e7c23 */ /* 0x100fe20008000890 */
[----:B------:R-:W-:Y:S01]  /*a4f0*/  FMNMX R5, R53, R20, !PT ;  /* 0x0000001435057209 */ /* 0x000fe20007800000 */
[--C-:B------:R-:W-:Y:S01]  /*a500*/  FFMA R67, R83, UR40, -R144.reuse ;  /* 0x0000002853437c23 */ /* 0x100fe20008000890 */
[----:B------:R-:W-:Y:S01]  /*a510*/  @!P5 FMUL R21, R21, 0.5 ;  /* 0x3f0000001515d820 */ /* 0x000fe20000400000 */
[----:B------:R4:W5:Y:S01]  /*a520*/  MUFU.EX2 R20, R39 ;  /* 0x0000002700147308 */ /* 0x0009620000000800 */
[----:B---3--:R-:W-:Y:S01]  /*a530*/  @!P2 FMUL R15, R15, R15 ;  /* 0x0000000f0f0fa220 */ /* 0x008fe20000400000 */
[----:B------:R-:W-:Y:S01]  /*a540*/  FSETP.GEU.AND P2, PT, R35, -126, PT ;  /* 0xc2fc00002300780b */ /* 0x000fe20003f4e000 */
[--C-:B-1----:R-:W-:Y:S01]  /*a550*/  FFMA R38, R47, UR40, -R144.reuse ;  /* 0x000000282f267c23 */ /* 0x102fe20008000890 */
[----:B------:R-:W-:Y:S01]  /*a560*/  FMNMX R26, R56, R5, !PT ;  /* 0x00000005381a7209 */ /* 0x000fe20007800000 */
[--C-:B------:R-:W-:Y:S01]  /*a570*/  FFMA R47, R66, UR40, -R144.reuse ;  /* 0x00000028422f7c23 */ /* 0x100fe20008000890 */
[--C-:B------:R-:W-:Y:S01]  /*a580*/  FFMA R66, R74, UR40, -R144.reuse ;  /* 0x000000284a427c23 */ /* 0x100fe20008000890 */
[--C-:B------:R-:W-:Y:S01]  /*a590*/  FFMA R74, R82, UR40, -R144.reuse ;  /* 0x00000028524a7c23 */ /* 0x100fe20008000890 */
[----:B------:R-:W1:Y:S01]  /*a5a0*/  MUFU.EX2 R21, R21 ;  /* 0x0000001500157308 */ /* 0x000e620000000800 */
[----:B--2---:R-:W-:Y:S01]  /*a5b0*/  @!P3 FMUL R31, R31, R31 ;  /* 0x0000001f1f1fb220 */ /* 0x004fe20000400000 */
[----:B------:R-:W-:Y:S01]  /*a5c0*/  FSETP.GEU.AND P3, PT, R38, -126, PT ;  /* 0xc2fc00002600780b */ /* 0x000fe20003f6e000 */
[----:B------:R-:W-:Y:S01]  /*a5d0*/  @!P6 FMUL R34, R34, 0.5 ;  /* 0x3f0000002222e820 */ /* 0x000fe20000400000 */
[----:B------:R-:W-:Y:S01]  /*a5e0*/  FMNMX R5, R57, R26, !PT ;  /* 0x0000001a39057209 */ /* 0x000fe20007800000 */
[--C-:B----4-:R-:W-:Y:S01]  /*a5f0*/  FFMA R39, R54, UR40, -R144.reuse ;  /* 0x0000002836277c23 */ /* 0x110fe20008000890 */
[--C-:B------:R-:W-:Y:S01]  /*a600*/  FFMA R54, R70, UR40, -R144.reuse ;  /* 0x0000002846367c23 */ /* 0x100fe20008000890 */
[----:B------:R-:W-:Y:S01]  /*a610*/  @!P2 FMUL R35, R35, 0.5 ;  /* 0x3f0000002323a820 */ /* 0x000fe20000400000 */
[----:B------:R-:W-:Y:S01]  /*a620*/  FMNMX R26, R60, R5, !PT ;  /* 0x000000053c1a7209 */ /* 0x000fe20007800000 */
[----:B------:R-:W2:Y:S01]  /*a630*/  MUFU.EX2 R34, R34 ;  /* 0x0000002200227308 */ /* 0x000ea20000000800 */
[----:B-----5:R-:W-:Y:S01]  /*a640*/  @!P4 FMUL R20, R20, R20 ;  /* 0x000000141414c220 */ /* 0x020fe20000400000 */
[----:B------:R-:W-:Y:S01]  /*a650*/  FSETP.GEU.AND P4, PT, R23, -126, PT ;  /* 0xc2fc00001700780b */ /* 0x000fe20003f8e000 */
[--C-:B------:R-:W-:Y:S01]  /*a660*/  FFMA R70, R78, UR40, -R144.reuse ;  /* 0x000000284e467c23 */ /* 0x100fe20008000890 */
[----:B------:R-:W-:Y:S01]  /*a670*/  FMNMX R5, R61, R26, !PT ;  /* 0x0000001a3d057209 */ /* 0x000fe20007800000 */
[----:B------:R-:W-:Y:S01]  /*a680*/  FFMA R78, R86, UR40, -R144 ;  /* 0x00000028564e7c23 */ /* 0x000fe20008000890 */
[----:B------:R-:W-:-:S02]  /*a690*/  @!P3 FMUL R38, R38, 0.5 ;  /* 0x3f0000002626b820 */ /* 0x000fc40000400000 */
        /* <DEDUP_REMOVED lines=21> */
[----:B------:R-:W-:Y:S01]  /*a7f0*/  FMNMX R26, R72, R5, !PT ;  /* 0x00000005481a7209 */ /* 0x000fe20007800000 */
[----:B--2---:R-:W-:Y:S01]  /*a800*/  @!P4 FMUL R23, R23, R23 ;  /* 0x000000171717c220 */ /* 0x004fe20000400000 */
[----:B------:R-:W-:Y:S02]  /*a810*/  FSETP.GEU.AND P4, PT, R50, -126, PT ;  /* 0xc2fc00003200780b */ /* 0x000fe40003f8e000 */
[----:B------:R-:W-:Y:S02]  /*a820*/  FMNMX R5, R73, R26, !PT ;  /* 0x0000001a49057209 */ /* 0x000fe40007800000 */
[----:B------:R-:W-:Y:S01]  /*a830*/  @!P3 FMUL R43, R43, 0.5 ;  /* 0x3f0000002b2bb820 */ /* 0x000fe20000400000 */
[----:B------:R-:W2:Y:S01]  /*a840*/  MUFU.EX2 R46, R46 ;  /* 0x0000002e002e7308 */ /* 0x000ea20000000800 */
[----:B---3--:R-:W-:Y:S01]  /*a850*/  @!P5 FMUL R42, R42, R42 ;  /* 0x0000002a2a2ad220 */ /* 0x008fe20000400000 */
[----:B------:R-:W-:-:S02]  /*a860*/  FSETP.GEU.AND P5, PT, R58, -126, PT ;  /* 0xc2fc00003a00780b */ /* 0x000fc40003fae000 */
        /* <DEDUP_REMOVED lines=14> */
[----:B------:R-:W-:Y:S01]  /*a950*/  FMNMX R26, R84, R5, !PT ;  /* 0x00000005541a7209 */ /* 0x000fe20007800000 */
[----:B------:R-:W-:Y:S01]  /*a960*/  @!P6 FMUL R51, R51, 0.5 ;  /* 0x3f0000003333e820 */ /* 0x000fe20000400000 */
[----:B------:R-:W-:Y:S02]  /*a970*/  FSETP.GEU.AND P3, PT, R62, -126, PT ;  /* 0xc2fc00003e00780b */ /* 0x000fe40003f6e000 */
[----:B------:R-:W-:Y:S01]  /*a980*/  FMNMX R26, R85, R26, !PT ;  /* 0x0000001a551a7209 */ /* 0x000fe20007800000 */
[----:B------:R-:W-:Y:S02]  /*a990*/  @!P2 FMUL R47, R47, 0.5 ;  /* 0x3f0000002f2fa820 */ /* 0x000fe40000400000 */
[----:B------:R-:W3:Y:S01]  /*a9a0*/  MUFU.EX2 R51, R51 ;  /* 0x0000003300337308 */ /* 0x000ee20000000800 */
[----:B-1----:R-:W-:Y:S01]  /*a9b0*/  @!P4 FMUL R50, R50, R50 ;  /* 0x000000323232c220 */ /* 0x002fe20000400000 */
[----:B------:R-:W1:Y:S01]  /*a9c0*/  SHFL.BFLY PT, R5, R26, 0x1, 0x1f ;  /* 0x0c201f001a057f89 */ /* 0x000e6200000e0000 */
[----:B------:R-:W-:-:S05]  /*a9d0*/  FSETP.GEU.AND P4, PT, R54, -126, PT ;  /* 0xc2fc00003600780b */ /* 0x000fca0003f8e000 */
[----:B------:R-:W4:Y:S01]  /*a9e0*/  MUFU.EX2 R47, R47 ;  /* 0x0000002f002f7308 */ /* 0x000f220000000800 */
[----:B------:R-:W-:Y:S01]  /*a9f0*/  @!P3 FMUL R62, R62, 0.5 ;  /* 0x3f0000003e3eb820 */ /* 0x000fe20000400000 */
[----:B--2---:R-:W-:Y:S01]  /*aa00*/  @!P5 FMUL R58, R58, R58 ;  /* 0x0000003a3a3ad220 */ /* 0x004fe20000400000 */
[----:B------:R-:W-:-:S05]  /*aa10*/  FSETP.GEU.AND P5, PT, R55, -126, PT ;  /* 0xc2fc00003700780b */ /* 0x000fca0003fae000 */
[----:B------:R-:W2:Y:S01]  /*aa20*/  MUFU.EX2 R62, R62 ;  /* 0x0000003e003e7308 */ /* 0x000ea20000000800 */
[----:B------:R-:W-:Y:S01]  /*aa30*/  @!P4 FMUL R54, R54, 0.5 ;  /* 0x3f0000003636c820 */ /* 0x000fe20000400000 */
[----:B---3--:R-:W-:Y:S01]  /*aa40*/  @!P6 FMUL R51, R51, R51 ;  /* 0x000000333333e220 */ /* 0x008fe20000400000 */
[----:B------:R-:W-:-:S05]  /*aa50*/  FSETP.GEU.AND P6, PT, R66, -126, PT ;  /* 0xc2fc00004200780b */ /* 0x000fca0003fce000 */
[----:B------:R-:W-:Y:S01]  /*aa60*/  @!P5 FMUL R55, R55, 0.5 ;  /* 0x3f0000003737d820 */ /* 0x000fe20000400000 */
[----:B----4-:R-:W-:Y:S01]  /*aa70*/  @!P2 FMUL R47, R47, R47 ;  /* 0x0000002f2f2fa220 */ /* 0x010fe20000400000 */
[----:B------:R-:W-:Y:S01]  /*aa80*/  FSETP.GEU.AND P2, PT, R59, -126, PT ;  /* 0xc2fc00003b00780b */ /* 0x000fe20003f4e000 */
[----:B------:R-:W3:Y:S01]  /*aa90*/  MUFU.EX2 R54, R54 ;  /* 0x0000003600367308 */ /* 0x000ee20000000800 */
[----:B-1----:R-:W-:-:S04]  /*aaa0*/  FMNMX R5, R26, R5, !PT ;  /* 0x000000051a057209 */ /* 0x002fc80007800000 */
[----:B------:R-:W-:Y:S01]  /*aab0*/  @!P6 FMUL R66, R66, 0.5 ;  /* 0x3f0000004242e820 */ /* 0x000fe20000400000 */
[----:B--2---:R-:W-:Y:S01]  /*aac0*/  @!P3 FMUL R62, R62, R62 ;  /* 0x0000003e3e3eb220 */ /* 0x004fe20000400000 */
[----:B------:R-:W-:Y:S01]  /*aad0*/  FSETP.GEU.AND P3, PT, R70, -126, PT ;  /* 0xc2fc00004600780b */ /* 0x000fe20003f6e000 */
[----:B------:R-:W1:Y:S01]  /*aae0*/  MUFU.EX2 R55, R55 ;  /* 0x0000003700377308 */ /* 0x000e620000000800 */
[----:B------:R-:W2:Y:S03]  /*aaf0*/  SHFL.BFLY PT, R26, R5, 0x2, 0x1f ;  /* 0x0c401f00051a7f89 */ /* 0x000ea600000e0000 */
[----:B------:R-:W-:-:S04]  /*ab00*/  @!P2 FMUL R59, R59, 0.5 ;  /* 0x3f0000003b3ba820 */ /* 0x000fc80000400000 */
[----:B------:R-:W4:Y:S01]  /*ab10*/  MUFU.EX2 R66, R66 ;  /* 0x0000004200427308 */ /* 0x000f220000000800 */
[----:B---3--:R-:W-:Y:S01]  /*ab20*/  @!P4 FMUL R54, R54, R54 ;  /* 0x000000363636c220 */ /* 0x008fe20000400000 */
[----:B------:R-:W-:Y:S02]  /*ab30*/  FSETP.GEU.AND P4, PT, R63, -126, PT ;  /* 0xc2fc00003f00780b */ /* 0x000fe40003f8e000 */
[----:B------:R-:W-:-:S04]  /*ab40*/  @!P3 FMUL R70, R70, 0.5 ;  /* 0x3f0000004646b820 */ /* 0x000fc80000400000 */
[----:B------:R-:W3:Y:S01]  /*ab50*/  MUFU.EX2 R59, R59 ;  /* 0x0000003b003b7308 */ /* 0x000ee20000000800 */
[----:B-1----:R-:W-:Y:S01]  /*ab60*/  @!P5 FMUL R55, R55, R55 ;  /* 0x000000373737d220 */ /* 0x002fe20000400000 */
[----:B------:R-:W-:-:S05]  /*ab70*/  FSETP.GEU.AND P5, PT, R74, -126, PT ;  /* 0xc2fc00004a00780b */ /* 0x000fca0003fae000 */
[----:B------:R-:W-:Y:S01]  /*ab80*/  @!P4 FMUL R63, R63, 0.5 ;  /* 0x3f0000003f3fc820 */ /* 0x000fe20000400000 */
[----:B------:R-:W1:Y:S01]  /*ab90*/  MUFU.EX2 R70, R70 ;  /* 0x0000004600467308 */ /* 0x000e620000000800 */
[----:B--2---:R-:W-:Y:S01]  /*aba0*/  FMNMX R5, R5, R26, !PT ;  /* 0x0000001a05057209 */ /* 0x004fe20007800000 */
[----:B----4-:R-:W-:-:S03]  /*abb0*/  @!P6 FMUL R66, R66, R66 ;  /* 0x000000424242e220 */ /* 0x010fc60000400000 */
[----:B------:R-:W-:Y:S02]  /*abc0*/  FSETP.NEU.AND P6, PT, R5, -INF , PT ;  /* 0xff8000000500780b */ /* 0x000fe40003fcd000 */
[----:B------:R-:W-:Y:S01]  /*abd0*/  @!P5 FMUL R74, R74, 0.5 ;  /* 0x3f0000004a4ad820 */ /* 0x000fe20000400000 */
[----:B------:R-:W2:Y:S01]  /*abe0*/  MUFU.EX2 R63, R63 ;  /* 0x0000003f003f7308 */ /* 0x000ea20000000800 */
[----:B---3--:R-:W-:Y:S01]  /*abf0*/  @!P2 FMUL R59, R59, R59 ;  /* 0x0000003b3b3ba220 */ /* 0x008fe20000400000 */
[----:B------:R-:W-:Y:S02]  /*ac00*/  FSETP.GEU.AND P2, PT, R67, -126, PT ;  /* 0xc2fc00004300780b */ /* 0x000fe40003f4e000 */
[----:B------:R-:W-:Y:S02]  /*ac10*/  FSEL R82, R5, RZ, P6 ;  /* 0x000000ff05527208 */ /* 0x000fe40003000000 */
[----:B------:R-:W-:Y:S02]  /*ac20*/  FSETP.GEU.AND P6, PT, R78, -126, PT ;  /* 0xc2fc00004e00780b */ /* 0x000fe40003fce000 */
[----:B------:R-:W3:Y:S01]  /*ac30*/  MUFU.EX2 R74, R74 ;  /* 0x0000004a004a7308 */ /* 0x000ee20000000800 */
[----:B-1----:R-:W-:Y:S01]  /*ac40*/  @!P3 FMUL R70, R70, R70 ;  /* 0x000000464646b220 */ /* 0x002fe20000400000 */
[----:B------:R-:W-:Y:S01]  /*ac50*/  FSETP.GEU.AND P3, PT, R71, -126, PT ;  /* 0xc2fc00004700780b */ /* 0x000fe20003f6e000 */
[C---:B------:R-:W-:Y:S01]  /*ac60*/  FMUL R83, R82.reuse, UR40 ;  /* 0x0000002852537c20 */ /* 0x040fe20008400000 */
[----:B------:R-:W-:-:S03]  /*ac70*/  FADD R82, -R82, R9 ;  /* 0x0000000952527221 */ /* 0x000fc60000000100 */
[----:B------:R-:W-:Y:S01]  /*ac80*/  @!P2 FMUL R67, R67, 0.5 ;  /* 0x3f0000004343a820 */ /* 0x000fe20000400000 */
[--C-:B------:R-:W-:Y:S01]  /*ac90*/  FFMA R26, R28, UR40, -R83.reuse ;  /* 0x000000281c1a7c23 */ /* 0x100fe20008000853 */
[--C-:B------:R-:W-:Y:S01]  /*aca0*/  FFMA R24, R24, UR40, -R83.reuse ;  /* 0x0000002818187c23 */ /* 0x100fe20008000853 */
[--C-:B------:R-:W-:Y:S01]  /*acb0*/  FFMA R25, R25, UR40, -R83.reuse ;  /* 0x0000002819197c23 */ /* 0x100fe20008000853 */
[----:B--2---:R-:W-:Y:S01]  /*acc0*/  @!P4 FMUL R63, R63, R63 ;  /* 0x0000003f3f3fc220 */ /* 0x004fe20000400000 */
[----:B------:R-:W-:Y:S01]  /*acd0*/  @!P6 FMUL R78, R78, 0.5 ;  /* 0x3f0000004e4ee820 */ /* 0x000fe20000400000 */
[----:B------:R-:W1:Y:S01]  /*ace0*/  MUFU.EX2 R67, R67 ;  /* 0x0000004300437308 */ /* 0x000e620000000800 */
[----:B------:R-:W-:Y:S01]  /*acf0*/  FSETP.GEU.AND P4, PT, R24, -126, PT ;  /* 0xc2fc00001800780b */ /* 0x000fe20003f8e000 */
[----:B------:R-:W-:Y:S01]  /*ad00*/  @!P3 FMUL R71, R71, 0.5 ;  /* 0x3f0000004747b820 */ /* 0x000fe20000400000 */
[--C-:B------:R-:W-:Y:S01]  /*ad10*/  FFMA R28, R32, UR40, -R83.reuse ;  /* 0x00000028201c7c23 */ /* 0x100fe20008000853 */
[----:B---3--:R-:W-:Y:S01]  /*ad20*/  @!P5 FMUL R74, R74, R74 ;  /* 0x0000004a4a4ad220 */ /* 0x008fe20000400000 */
[----:B------:R-:W-:Y:S01]  /*ad30*/  FSETP.GEU.AND P5, PT, R25, -126, PT ;  /* 0xc2fc00001900780b */ /* 0x000fe20003fae000 */
[--C-:B------:R-:W-:Y:S01]  /*ad40*/  FFMA R29, R29, UR40, -R83.reuse ;  /* 0x000000281d1d7c23 */ /* 0x100fe20008000853 */
[--C-:B------:R-:W-:Y:S01]  /*ad50*/  FFMA R32, R33, UR40, -R83.reuse ;  /* 0x0000002821207c23 */ /* 0x100fe20008000853 */
[----:B------:R-:W2:Y:S01]  /*ad60*/  MUFU.EX2 R71, R71 ;  /* 0x0000004700477308 */ /* 0x000ea20000000800 */
[--C-:B------:R-:W-:Y:S01]  /*ad70*/  FFMA R30, R36, UR40, -R83.reuse ;  /* 0x00000028241e7c23 */ /* 0x100fe20008000853 */
[--C-:B------:R-:W-:Y:S01]  /*ad80*/  FFMA R40, R40, UR40, -R83.reuse ;  /* 0x0000002828287c23 */ /* 0x100fe20008000853 */
[--C-:B------:R-:W-:Y:S01]  /*ad90*/  FFMA R48, R48, UR40, -R83.reuse ;  /* 0x0000002830307c23 */ /* 0x100fe20008000853 */
[--C-:B------:R-:W-:Y:S01]  /*ada0*/  FFMA R36, R44, UR40, -R83.reuse ;  /* 0x000000282c247c23 */ /* 0x100fe20008000853 */
[--C-:B------:R-:W-:Y:S01]  /*adb0*/  FFMA R44, R45, UR40, -R83.reuse ;  /* 0x000000282d2c7c23 */ /* 0x100fe20008000853 */
[----:B------:R-:W-:Y:S01]  /*adc0*/  @!P4 FMUL R24, R24, 0.5 ;  /* 0x3f0000001818c820 */ /* 0x000fe20000400000 */
        /* <DEDUP_REMOVED lines=15> */
[--C-:B------:R-:W-:Y:S01]  /*aec0*/  FFMA R81, R81, UR40, -R83.reuse ;  /* 0x0000002851517c23 */ /* 0x100fe20008000853 */
[----:B------:R-:W-:Y:S01]  /*aed0*/  @!P2 FMUL R26, R26, 0.5 ;  /* 0x3f0000001a1aa820 */ /* 0x000fe20000400000 */
[----:B------:R2:W4:Y:S01]  /*aee0*/  MUFU.EX2 R75, R25 ;  /* 0x00000019004b7308 */ /* 0x0005220000000800 */
[----:B---3--:R-:W-:Y:S01]  /*aef0*/  @!P6 FMUL R78, R78, R78 ;  /* 0x0000004e4e4ee220 */ /* 0x008fe20000400000 */
[----:B------:R-:W-:Y:S01]  /*af00*/  FSETP.GEU.AND P6, PT, R29, -126, PT ;  /* 0xc2fc00001d00780b */ /* 0x000fe20003fce000 */
[--C-:B------:R-:W-:Y:S01]  /*af10*/  FFMA R77, R77, UR40, -R83.reuse ;  /* 0x000000284d4d7c23 */ /* 0x100fe20008000853 */
[----:B------:R-:W-:Y:S01]  /*af20*/  FFMA R84, R84, UR40, -R83 ;  /* 0x0000002854547c23 */ /* 0x000fe20008000853 */
[----:B------:R-:W-:Y:S01]  /*af30*/  FADD R87, R42, R67 ;  /* 0x000000432a577221 */ /* 0x000fe20000000000 */
[----:B------:R-:W-:Y:S01]  /*af40*/  FMUL R82, R82, UR40 ;  /* 0x0000002852527c20 */ /* 0x000fe20008400000 */
[----:B------:R-:W-:Y:S01]  /*af50*/  @!P3 FMUL R28, R28, 0.5 ;  /* 0x3f0000001c1cb820 */ /* 0x000fe20000400000 */
[----:B------:R-:W3:Y:S01]  /*af60*/  MUFU.EX2 R26, R26 ;  /* 0x0000001a001a7308 */ /* 0x000ee20000000800 */
[----:B--2---:R-:W-:Y:S01]  /*af70*/  FFMA R25, R37, UR40, -R83 ;  /* 0x0000002825197c23 */ /* 0x004fe20008000853 */
[----:B-1----:R-:W-:Y:S01]  /*af80*/  @!P4 FMUL R24, R24, R24 ;  /* 0x000000181818c220 */ /* 0x002fe20000400000 */
[----:B------:R-:W-:-:S04]  /*af90*/  FSETP.GEU.AND P4, PT, R32, -126, PT ;  /* 0xc2fc00002000780b */ /* 0x000fc80003f8e000 */
[----:B------:R-:W-:Y:S01]  /*afa0*/  @!P6 FMUL R29, R29, 0.5 ;  /* 0x3f0000001d1de820 */ /* 0x000fe20000400000 */
[----:B------:R-:W1:Y:S01]  /*afb0*/  MUFU.EX2 R28, R28 ;  /* 0x0000001c001c7308 */ /* 0x000e620000000800 */
[----:B----4-:R-:W-:Y:S01]  /*afc0*/  @!P5 FMUL R75, R75, R75 ;  /* 0x0000004b4b4bd220 */ /* 0x010fe20000400000 */
[----:B------:R-:W-:-:S06]  /*afd0*/  FSETP.GEU.AND P5, PT, R30, -126, PT ;  /* 0xc2fc00001e00780b */ /* 0x000fcc0003fae000 */
[----:B------:R2:W4:Y:S01]  /*afe0*/  MUFU.EX2 R33, R29 ;  /* 0x0000001d00217308 */ /* 0x0005220000000800 */
[----:B---3--:R-:W-:Y:S01]  /*aff0*/  @!P2 FMUL R26, R26, R26 ;  /* 0x0000001a1a1aa220 */ /* 0x008fe20000400000 */
[----:B------:R-:W-:Y:S01]  /*b000*/  FSETP.GEU.AND P2, PT, R25, -126, PT ;  /* 0xc2fc00001900780b */ /* 0x000fe20003f4e000 */
[----:B------:R-:W-:-:S04]  /*b010*/  @!P4 FMUL R32, R32, 0.5 ;  /* 0x3f0000002020c820 */ /* 0x000fc80000400000 */
[----:B------:R-:W-:Y:S01]  /*b020*/  @!P5 FMUL R30, R30, 0.5 ;  /* 0x3f0000001e1ed820 */ /* 0x000fe20000400000 */
[----:B------:R-:W3:Y:S01]  /*b030*/  MUFU.EX2 R37, R32 ;  /* 0x0000002000257308 */ /* 0x000ee20000000800 */
[----:B--2---:R-:W-:Y:S01]  /*b040*/  FFMA R29, R41, UR40, -R83 ;  /* 0x00000028291d7c23 */ /* 0x004fe20008000853 */
[----:B-1----:R-:W-:-:S04]  /*b050*/  @!P3 FMUL R28, R28, R28 ;  /* 0x0000001c1c1cb220 */ /* 0x002fc80000400000 */
[----:B------:R-:W-:Y:S01]  /*b060*/  FSETP.GEU.AND P3, PT, R29, -126, PT ;  /* 0xc2fc00001d00780b */ /* 0x000fe20003f6e000 */
        /* <DEDUP_REMOVED lines=31> */
[----:B------:R2:W5:Y:S01]  /*b260*/  MUFU.EX2 R44, R52 ;  /* 0x00000034002c7308 */ /* 0x0005620000000800 */
[----:B-1----:R-:W-:Y:S01]  /*b270*/  FFMA R48, R57, UR40, -R83 ;  /* 0x0000002839307c23 */ /* 0x002fe20008000853 */
[----:B---3--:R-:W-:Y:S01]  /*b280*/  @!P5 FMUL R49, R49, R49 ;  /* 0x000000313131d220 */ /* 0x008fe20000400000 */
[----:B------:R-:W-:-:S04]  /*b290*/  FSETP.GEU.AND P5, PT, R56, -126, PT ;  /* 0xc2fc00003800780b */ /* 0x000fc80003fae000 */
[----:B------:R-:W-:Y:S01]  /*b2a0*/  @!P4 FMUL R29, R29, 0.5 ;  /* 0x3f0000001d1dc820 */ /* 0x000fe20000400000 */
[----:B------:R1:W3:Y:S01]  /*b2b0*/  MUFU.EX2 R53, R25 ;  /* 0x0000001900357308 */ /* 0x0002e20000000800 */
[----:B----4-:R-:W-:Y:S01]  /*b2c0*/  @!P2 FMUL R40, R40, R40 ;  /* 0x000000282828a220 */ /* 0x010fe20000400000 */
[----:B------:R-:W-:Y:S01]  /*b2d0*/  FSETP.GEU.AND P2, PT, R48, -126, PT ;  /* 0xc2fc00003000780b */ /* 0x000fe20003f4e000 */
[----:B--2---:R-:W-:-:S05]  /*b2e0*/  FFMA R52, R61, UR40, -R83 ;  /* 0x000000283d347c23 */ /* 0x004fca0008000853 */
[----:B------:R-:W-:Y:S01]  /*b2f0*/  @!P5 FMUL R56, R56, 0.5 ;  /* 0x3f0000003838d820 */ /* 0x000fe20000400000 */
[----:B------:R2:W4:Y:S01]  /*b300*/  MUFU.EX2 R57, R29 ;  /* 0x0000001d00397308 */ /* 0x0005220000000800 */
[----:B-----5:R-:W-:Y:S01]  /*b310*/  @!P3 FMUL R44, R44, R44 ;  /* 0x0000002c2c2cb220 */ /* 0x020fe20000400000 */
[----:B------:R-:W-:Y:S01]  /*b320*/  FSETP.GEU.AND P3, PT, R52, -126, PT ;  /* 0xc2fc00003400780b */ /* 0x000fe20003f6e000 */
[----:B-1----:R-:W-:-:S03]  /*b330*/  FFMA R25, R69, UR40, -R83 ;  /* 0x0000002845197c23 */ /* 0x002fc60008000853 */
[----:B------:R-:W-:Y:S02]  /*b340*/  @!P2 FMUL R48, R48, 0.5 ;  /* 0x3f0000003030a820 */ /* 0x000fe40000400000 */
[----:B------:R1:W5:Y:S01]  /*b350*/  MUFU.EX2 R79, R56 ;  /* 0x00000038004f7308 */ /* 0x0003620000000800 */
[----:B---3--:R-:W-:Y:S01]  /*b360*/  @!P6 FMUL R53, R53, R53 ;  /* 0x000000353535e220 */ /* 0x008fe20000400000 */
[----:B------:R-:W-:Y:S01]  /*b370*/  FSETP.GEU.AND P6, PT, R60, -126, PT ;  /* 0xc2fc00003c00780b */ /* 0x000fe20003fce000 */
[----:B--2---:R-:W-:-:S04]  /*b380*/  FFMA R29, R73, UR40, -R83 ;  /* 0x00000028491d7c23 */ /* 0x004fc80008000853 */
[----:B------:R-:W-:Y:S01]  /*b390*/  @!P3 FMUL R52, R52, 0.5 ;  /* 0x3f0000003434b820 */ /* 0x000fe20000400000 */
[----:B------:R-:W2:Y:S01]  /*b3a0*/  MUFU.EX2 R48, R48 ;  /* 0x0000003000307308 */ /* 0x000ea20000000800 */
[--C-:B-1----:R-:W-:Y:S01]  /*b3b0*/  FFMA R56, R65, UR40, -R83.reuse ;  /* 0x0000002841387c23 */ /* 0x102fe20008000853 */
[----:B----4-:R-:W-:Y:S01]  /*b3c0*/  @!P4 FMUL R57, R57, R57 ;  /* 0x000000393939c220 */ /* 0x010fe20000400000 */
[----:B------:R-:W-:Y:S01]  /*b3d0*/  FSETP.GEU.AND P4, PT, R64, -126, PT ;  /* 0xc2fc00004000780b */ /* 0x000fe20003f8e000 */
[----:B------:R-:W-:Y:S01]  /*b3e0*/  FFMA R83, R85, UR40, -R83 ;  /* 0x0000002855537c23 */ /* 0x000fe20008000853 */
[----:B------:R-:W-:Y:S02]  /*b3f0*/  FADD R85, R34, R59 ;  /* 0x0000003b22557221 */ /* 0x000fe40000000000 */
[----:B------:R-:W-:Y:S01]  /*b400*/  @!P6 FMUL R60, R60, 0.5 ;  /* 0x3f0000003c3ce820 */ /* 0x000fe20000400000 */
[----:B------:R-:W1:Y:S01]  /*b410*/  MUFU.EX2 R52, R52 ;  /* 0x0000003400347308 */ /* 0x000e620000000800 */
[----:B-----5:R-:W-:Y:S01]  /*b420*/  @!P5 FMUL R79, R79, R79 ;  /* 0x0000004f4f4fd220 */ /* 0x020fe20000400000 */
[----:B------:R-:W-:-:S06]  /*b430*/  FSETP.GEU.AND P5, PT, R56, -126, PT ;  /* 0xc2fc00003800780b */ /* 0x000fcc0003fae000 */
[----:B------:R-:W3:Y:S01]  /*b440*/  MUFU.EX2 R61, R60 ;  /* 0x0000003c003d7308 */ /* 0x000ee20000000800 */
[----:B--2---:R-:W-:Y:S01]  /*b450*/  @!P2 FMUL R48, R48, R48 ;  /* 0x000000303030a220 */ /* 0x004fe20000400000 */
[----:B------:R-:W-:Y:S01]  /*b460*/  FSETP.GEU.AND P2, PT, R68, -126, PT ;  /* 0xc2fc00004400780b */ /* 0x000fe20003f4e000 */
[----:B------:R-:W-:-:S04]  /*b470*/  @!P4 FMUL R64, R64, 0.5 ;  /* 0x3f0000004040c820 */ /* 0x000fc80000400000 */
[----:B------:R-:W-:Y:S01]  /*b480*/  @!P5 FMUL R56, R56, 0.5 ;  /* 0x3f0000003838d820 */ /* 0x000fe20000400000 */
[----:B------:R-:W2:Y:S01]  /*b490*/  MUFU.EX2 R65, R64 ;  /* 0x0000004000417308 */ /* 0x000ea20000000800 */
[----:B-1----:R-:W-:Y:S01]  /*b4a0*/  @!P3 FMUL R52, R52, R52 ;  /* 0x000000343434b220 */ /* 0x002fe20000400000 */
[----:B------:R-:W-:-:S05]  /*b4b0*/  FSETP.GEU.AND P3, PT, R72, -126, PT ;  /* 0xc2fc00004800780b */ /* 0x000fca0003f6e000 */
[----:B------:R-:W-:Y:S01]  /*b4c0*/  @!P2 FMUL R68, R68, 0.5 ;  /* 0x3f0000004444a820 */ /* 0x000fe20000400000 */
[----:B------:R-:W1:Y:S01]  /*b4d0*/  MUFU.EX2 R56, R56 ;  /* 0x0000003800387308 */ /* 0x000e620000000800 */
[----:B---3--:R-:W-:Y:S01]  /*b4e0*/  @!P6 FMUL R61, R61, R61 ;  /* 0x0000003d3d3de220 */ /* 0x008fe20000400000 */
[----:B------:R-:W-:-:S05]  /*b4f0*/  FSETP.GEU.AND P6, PT, R25, -126, PT ;  /* 0xc2fc00001900780b */ /* 0x000fca0003fce000 */
[----:B------:R-:W-:Y:S01]  /*b500*/  @!P3 FMUL R72, R72, 0.5 ;  /* 0x3f0000004848b820 */ /* 0x000fe20000400000 */
[----:B------:R3:W4:Y:S01]  /*b510*/  MUFU.EX2 R69, R68 ;  /* 0x0000004400457308 */ /* 0x0007220000000800 */
[----:B--2---:R-:W-:Y:S01]  /*b520*/  @!P4 FMUL R65, R65, R65 ;  /* 0x000000414141c220 */ /* 0x004fe20000400000 */
[----:B------:R-:W-:-:S05]  /*b530*/  FSETP.GEU.AND P4, PT, R29, -126, PT ;  /* 0xc2fc00001d00780b */ /* 0x000fca0003f8e000 */
[----:B------:R-:W-:Y:S01]  /*b540*/  @!P6 FMUL R25, R25, 0.5 ;  /* 0x3f0000001919e820 */ /* 0x000fe20000400000 */
[----:B------:R2:W5:Y:S01]  /*b550*/  MUFU.EX2 R73, R72 ;  /* 0x0000004800497308 */ /* 0x0005620000000800 */
[----:B-1----:R-:W-:Y:S01]  /*b560*/  @!P5 FMUL R56, R56, R56 ;  /* 0x000000383838d220 */ /* 0x002fe20000400000 */
[----:B------:R-:W-:Y:S01]  /*b570*/  FSETP.GEU.AND P5, PT, R76, -126, PT ;  /* 0xc2fc00004c00780b */ /* 0x000fe20003fae000 */
[----:B---3--:R-:W-:-:S04]  /*b580*/  FADD R68, R15, R62 ;  /* 0x0000003e0f447221 */ /* 0x008fc80000000000 */
[----:B------:R-:W-:Y:S01]  /*b590*/  @!P4 FMUL R29, R29, 0.5 ;  /* 0x3f0000001d1dc820 */ /* 0x000fe20000400000 */
[----:B------:R1:W3:Y:S01]  /*b5a0*/  MUFU.EX2 R60, R25 ;  /* 0x00000019003c7308 */ /* 0x0002e20000000800 */
[----:B----4-:R-:W-:Y:S01]  /*b5b0*/  @!P2 FMUL R69, R69, R69 ;  /* 0x000000454545a220 */ /* 0x010fe20000400000 */
[----:B------:R-:W-:Y:S01]  /*b5c0*/  FSETP.GEU.AND P2, PT, R80, -126, PT ;  /* 0xc2fc00005000780b */ /* 0x000fe20003f4e000 */
[----:B--2---:R-:W-:Y:S01]  /*b5d0*/  FADD R72, R23, R74 ;  /* 0x0000004a17487221 */ /* 0x004fe20000000000 */
[----:B------:R-:W-:-:S03]  /*b5e0*/  FADD R151, R68, R87 ;  /* 0x0000005744977221 */ /* 0x000fc60000000000 */
[----:B------:R-:W-:Y:S01]  /*b5f0*/  @!P5 FMUL R76, R76, 0.5 ;  /* 0x3f0000004c4cd820 */ /* 0x000fe20000400000 */
[----:B------:R2:W4:Y:S01]  /*b600*/  MUFU.EX2 R64, R29 ;  /* 0x0000001d00407308 */ /* 0x0005220000000800 */
[----:B-1----:R-:W-:Y:S01]  /*b610*/  FADD R25, -R11, R8 ;  /* 0x000000080b197221 */ /* 0x002fe20000000100 */
[----:B------:R-:W-:Y:S01]  /*b620*/  FADD R11, R21, R66 ;  /* 0x00000042150b7221 */ /* 0x000fe20000000000 */
[----:B------:R-:W-:Y:S01]  /*b630*/  FADD R8, R10, R43 ;  /* 0x0000002b0a087221 */ /* 0x000fe20000000000 */
[----:B-----5:R-:W-:Y:S01]  /*b640*/  @!P3 FMUL R73, R73, R73 ;  /* 0x000000494949b220 */ /* 0x020fe20000400000 */
[----:B------:R-:W-:Y:S01]  /*b650*/  FSETP.GEU.AND P3, PT, R81, -126, PT ;  /* 0xc2fc00005100780b */ /* 0x000fe20003f6e000 */
[----:B------:R-:W-:Y:S01]  /*b660*/  FMUL R145, R25, UR40 ;  /* 0x0000002819917c20 */ /* 0x000fe20008400000 */
[----:B------:R-:W-:Y:S01]  /*b670*/  @!P2 FMUL R80, R80, 0.5 ;  /* 0x3f0000005050a820 */ /* 0x000fe20000400000 */
[----:B------:R-:W-:Y:S01]  /*b680*/  FADD R147, R8, R11 ;  /* 0x0000000b08937221 */ /* 0x000fe20000000000 */
[----:B------:R-:W1:Y:S01]  /*b690*/  MUFU.EX2 R9, R76 ;  /* 0x0000004c00097308 */ /* 0x000e620000000800 */
[----:B--2---:R-:W-:Y:S01]  /*b6a0*/  FADD R29, R14, R47 ;  /* 0x0000002f0e1d7221 */ /* 0x004fe20000000000 */
[----:B------:R-:W-:Y:S01]  /*b6b0*/  FADD R8, R13, R50 ;  /* 0x000000320d087221 */ /* 0x000fe20000000000 */
[----:B---3--:R-:W-:Y:S01]  /*b6c0*/  @!P6 FMUL R60, R60, R60 ;  /* 0x0000003c3c3ce220 */ /* 0x008fe20000400000 */
[----:B------:R-:W-:Y:S01]  /*b6d0*/  FSETP.GEU.AND P6, PT, R82, -126, PT ;  /* 0xc2fc00005200780b */ /* 0x000fe20003fce000 */
[----:B------:R-:W-:Y:S01]  /*b6e0*/  FADD R152, R29, R72 ;  /* 0x000000481d987221 */ /* 0x000fe20000000000 */
[----:B------:R-:W-:Y:S01]  /*b6f0*/  FADD R29, R31, R54 ;  /* 0x000000361f1d7221 */ /* 0x000fe20000000000 */
[----:B------:R-:W-:Y:S01]  /*b700*/  FADD R72, R39, R78 ;  /* 0x0000004e27487221 */ /* 0x000fe20000000000 */
[----:B------:R-:W2:Y:S01]  /*b710*/  MUFU.EX2 R11, R80 ;  /* 0x00000050000b7308 */ /* 0x000ea20000000800 */
[----:B----4-:R-:W-:Y:S01]  /*b720*/  @!P4 FMUL R64, R64, R64 ;  /* 0x000000404040c220 */ /* 0x010fe20000400000 */
[----:B------:R-:W-:Y:S01]  /*b730*/  FSETP.GEU.AND P4, PT, R77, -126, PT ;  /* 0xc2fc00004d00780b */ /* 0x000fe20003f8e000 */
[----:B------:R-:W-:Y:S01]  /*b740*/  @!P3 FMUL R81, R81, 0.5 ;  /* 0x3f0000005151b820 */ /* 0x000fe20000400000 */
[----:B------:R-:W-:Y:S01]  /*b750*/  FADD R154, R29, R72 ;  /* 0x000000481d9a7221 */ /* 0x000fe20000000000 */
[----:B------:R-:W-:Y:S01]  /*b760*/  FADD R72, R20, R55 ;  /* 0x0000003714487221 */ /* 0x000fe20000000000 */
[----:B------:R-:W-:Y:S01]  /*b770*/  FADD R148, R8, R85 ;  /* 0x0000005508947221 */ /* 0x000fe20000000000 */
[----:B------:R-:W-:Y:S01]  /*b780*/  FADD R8, R27, R58 ;  /* 0x0000003a1b087221 */ /* 0x000fe20000000000 */
[----:B------:R3:W4:Y:S01]  /*b790*/  MUFU.EX2 R68, R81 ;  /* 0x0000005100447308 */ /* 0x0007220000000800 */
[----:B-1----:R-:W-:Y:S01]  /*b7a0*/  @!P5 FMUL R9, R9, R9 ;  /* 0x000000090909d220 */ /* 0x002fe20000400000 */
[----:B------:R-:W-:Y:S01]  /*b7b0*/  FSETP.GEU.AND P5, PT, R84, -126, PT ;  /* 0xc2fc00005400780b */ /* 0x000fe20003fae000 */
[----:B------:R-:W-:Y:S01]  /*b7c0*/  FADD R85, R35, R70 ;  /* 0x0000004623557221 */ /* 0x000fe20000000000 */
[----:B------:R-:W-:Y:S01]  /*b7d0*/  FADD R29, R12, R51 ;  /* 0x000000330c1d7221 */ /* 0x000fe20000000000 */
[----:B------:R-:W-:Y:S01]  /*b7e0*/  FADD R76, R38, R63 ;  /* 0x0000003f264c7221 */ /* 0x000fe20000000000 */
[----:B------:R-:W-:Y:S01]  /*b7f0*/  FADD R25, R24, R79 ;  /* 0x0000004f18197221 */ /* 0x000fe20000000000 */
[----:B------:R-:W-:Y:S01]  /*b800*/  @!P4 FMUL R77, R77, 0.5 ;  /* 0x3f0000004d4dc820 */ /* 0x000fe20000400000 */
[----:B------:R-:W-:Y:S01]  /*b810*/  FADD R149, R8, R85 ;  /* 0x0000005508957221 */ /* 0x000fe20000000000 */
[----:B--2---:R-:W-:Y:S01]  /*b820*/  @!P2 FMUL R11, R11, R11 ;  /* 0x0000000b0b0ba220 */ /* 0x004fe20000400000 */
[----:B------:R-:W-:Y:S01]  /*b830*/  FSETP.GEU.AND P2, PT, R83, -126, PT ;  /* 0xc2fc00005300780b */ /* 0x000fe20003f4e000 */
[----:B---3--:R-:W-:Y:S01]  /*b840*/  FADD R81, R46, R71 ;  /* 0x000000472e517221 */ /* 0x008fe20000000000 */
[----:B------:R-:W1:Y:S01]  /*b850*/  MUFU.EX2 R8, R77 ;  /* 0x0000004d00087308 */ /* 0x000e620000000800 */
[----:B------:R-:W-:Y:S01]  /*b860*/  FADD R150, R29, R76 ;  /* 0x0000004c1d967221 */ /* 0x000fe20000000000 */
[----:B------:R-:W-:Y:S01]  /*b870*/  FADD R80, R32, R73 ;  /* 0x0000004920507221 */ /* 0x000fe20000000000 */
[----:B------:R-:W-:Y:S01]  /*b880*/  FADD R153, R72, R81 ;  /* 0x0000005148997221 */ /* 0x000fe20000000000 */
[----:B------:R-:W-:Y:S01]  /*b890*/  @!P5 FMUL R84, R84, 0.5 ;  /* 0x3f0000005454d820 */ /* 0x000fe20000400000 */
[----:B----4-:R-:W-:Y:S01]  /*b8a0*/  @!P3 FMUL R68, R68, R68 ;  /* 0x000000444444b220 */ /* 0x010fe20000400000 */
[----:B------:R-:W-:Y:S01]  /*b8b0*/  FSETP.GEU.AND P3, PT, R145, -126, PT ;  /* 0xc2fc00009100780b */ /* 0x000fe20003f6e000 */
[----:B------:R-:W-:Y:S01]  /*b8c0*/  FADD R76, R28, R65 ;  /* 0x000000411c4c7221 */ /* 0x000fe20000000000 */
[----:B------:R-:W2:Y:S01]  /*b8d0*/  MUFU.EX2 R77, R84 ;  /* 0x00000054004d7308 */ /* 0x000ea20000000800 */
[----:B------:R-:W-:Y:S01]  /*b8e0*/  FADD R81, R40, R11 ;  /* 0x0000000b28517221 */ /* 0x000fe20000000000 */
[----:B------:R-:W-:Y:S01]  /*b8f0*/  FADD R85, R25, R80 ;  /* 0x0000005019557221 */ /* 0x000fe20000000000 */
[----:B------:R-:W-:Y:S01]  /*b900*/  @!P2 FMUL R83, R83, 0.5 ;  /* 0x3f0000005353a820 */ /* 0x000fe20000400000 */
[----:B------:R-:W-:Y:S01]  /*b910*/  FADD R25, R26, R61 ;  /* 0x0000003d1a197221 */ /* 0x000fe20000000000 */
[----:B------:R-:W-:Y:S01]  /*b920*/  FADD R144, R76, R81 ;  /* 0x000000514c907221 */ /* 0x000fe20000000000 */
[----:B------:R-:W-:Y:S01]  /*b930*/  FADD R76, R36, R9 ;  /* 0x00000009244c7221 */ /* 0x000fe20000000000 */
[----:B------:R-:W-:Y:S01]  /*b940*/  FADD R29, R75, R48 ;  /* 0x000000304b1d7221 */ /* 0x000fe20000000000 */
[----:B------:R3:W4:Y:S01]  /*b950*/  MUFU.EX2 R72, R83 ;  /* 0x0000005300487308 */ /* 0x0007220000000800 */
[----:B------:R-:W-:Y:S01]  /*b960*/  FADD R86, R45, R64 ;  /* 0x000000402d567221 */ /* 0x000fe20000000000 */
[----:B------:R-:W-:Y:S01]  /*b970*/  FADD R80, R53, R68 ;  /* 0x0000004435507221 */ /* 0x000fe20000000000 */
[----:B------:R-:W-:Y:S01]  /*b980*/  @!P3 FMUL R145, R145, 0.5 ;  /* 0x3f0000009191b820 */ /* 0x000fe20000400000 */
[----:B------:R-:W-:Y:S01]  /*b990*/  @!P6 FMUL R82, R82, 0.5 ;  /* 0x3f0000005252e820 */ /* 0x000fe20000400000 */
[----:B------:R-:W-:Y:S01]  /*b9a0*/  FADD R86, R29, R86 ;  /* 0x000000561d567221 */ /* 0x000fe20000000000 */
[----:B------:R-:W-:Y:S01]  /*b9b0*/  FADD R29, R37, R56 ;  /* 0x00000038251d7221 */ /* 0x000fe20000000000 */
[----:B-1----:R-:W-:Y:S01]  /*b9c0*/  @!P4 FMUL R8, R8, R8 ;  /* 0x000000080808c220 */ /* 0x002fe20000400000 */
[----:B------:R-:W1:Y:S01]  /*b9d0*/  MUFU.EX2 R146, R145 ;  /* 0x0000009100927308 */ /* 0x000e620000000800 */
[----:B---3--:R-:W-:Y:S01]  /*b9e0*/  FADD R83, R25, R76 ;  /* 0x0000004c19537221 */ /* 0x008fe20000000000 */
[----:B------:R-:W-:Y:S01]  /*b9f0*/  FADD R76, R41, R60 ;  /* 0x0000003c294c7221 */ /* 0x000fe20000000000 */
[----:B--2---:R-:W-:Y:S01]  /*ba00*/  @!P5 FMUL R77, R77, R77 ;  /* 0x0000004d4d4dd220 */ /* 0x004fe20000400000 */
[----:B------:R-:W-:Y:S01]  /*ba10*/  FADD R87, R29, R80 ;  /* 0x000000501d577221 */ /* 0x000fe20000000000 */
[----:B------:R-:W-:Y:S01]  /*ba20*/  FADD R29, R30, R69 ;  /* 0x000000451e1d7221 */ /* 0x000fe20000000000 */
[----:B------:R-:W-:Y:S01]  /*ba30*/  FADD R25, R33, R52 ;  /* 0x0000003421197221 */ /* 0x000fe20000000000 */
[----:B------:R-:W-:Y:S01]  /*ba40*/  FADD R84, R44, R77 ;  /* 0x0000004d2c547221 */ /* 0x000fe20000000000 */
[----:B------:R-:W-:Y:S01]  /*ba50*/  FADD R80, R49, R8 ;  /* 0x0000000831507221 */ /* 0x000fe20000000000 */
        /* <DEDUP_REMOVED lines=10> */
[----:B------:R-:W2:Y:S01]  /*bb00*/  MUFU.EX2 R81, R82 ;  /* 0x0000005200517308 */ /* 0x000ea20000000800 */
        /* <DEDUP_REMOVED lines=11> */
[----:B------:R-:W-:Y:S01]  /*bbc0*/  F2FP.F16.F32.PACK_AB R26, R33, R26 ;  /* 0x0000001a211a723e */ /* 0x000fe200000000ff */
[----:B------:R1:W3:Y:S01]  /*bbd0*/  SYNCS.PHASECHK.TRANS64.TRYWAIT P2, [UR6+0x2c200], R76 ;  /* 0x02c2004cff0075a7 */ /* 0x0002e20008040146 */
[----:B------:R-:W-:Y:S01]  /*bbe0*/  F2FP.F16.F32.PACK_AB R28, R37, R28 ;  /* 0x0000001c251c723e */ /* 0x000fe200000000ff */
[----:B------:R-:W-:Y:S01]  /*bbf0*/  FFMA R3, R146, R3, R147 ;  /* 0x0000000392037223 */ /* 0x000fe20000000093 */
[----:B------:R-:W-:Y:S01]  /*bc00*/  F2FP.F16.F32.PACK_AB R33, R34, R21 ;  /* 0x000000152221723e */ /* 0x000fe200000000ff */
[----:B--2---:R-:W-:Y:S01]  /*bc10*/  @!P6 FMUL R81, R81, R81 ;  /* 0x000000515151e220 */ /* 0x004fe20000400000 */
[----:B------:R-:W-:Y:S01]  /*bc20*/  F2FP.F16.F32.PACK_AB R30, R41, R30 ;  /* 0x0000001e291e723e */ /* 0x000fe200000000ff */
[----:B------:R-:W-:Y:S01]  /*bc30*/  FMUL R138, R138, R146 ;  /* 0x000000928a8a7220 */ /* 0x000fe20000400000 */
[----:B------:R-:W-:Y:S01]  /*bc40*/  F2FP.F16.F32.PACK_AB R32, R45, R32 ;  /* 0x000000202d20723e */ /* 0x000fe200000000ff */
[----:B------:R-:W-:Y:S01]  /*bc50*/  FFMA R4, R81, R4, R84 ;  /* 0x0000000451047223 */ /* 0x000fe20000000054 */
[----:B------:R-:W-:Y:S01]  /*bc60*/  F2FP.F16.F32.PACK_AB R34, R49, R36 ;  /* 0x000000243122723e */ /* 0x000fe200000000ff */
[-C--:B------:R-:W-:Y:S01]  /*bc70*/  FMUL R139, R139, R146.reuse ;  /* 0x000000928b8b7220 */ /* 0x080fe20000400000 */
[----:B------:R-:W-:Y:S01]  /*bc80*/  F2FP.F16.F32.PACK_AB R35, R38, R35 ;  /* 0x000000232623723e */ /* 0x000fe200000000ff */
[-C--:B------:R-:W-:Y:S01]  /*bc90*/  FMUL R142, R142, R146.reuse ;  /* 0x000000928e8e7220 */ /* 0x080fe20000400000 */
[----:B------:R-:W-:Y:S01]  /*bca0*/  F2FP.F16.F32.PACK_AB R37, R42, R23 ;  /* 0x000000172a25723e */ /* 0x000fe200000000ff */
[-C--:B------:R-:W-:Y:S01]  /*bcb0*/  FMUL R143, R143, R146.reuse ;  /* 0x000000928f8f7220 */ /* 0x080fe20000400000 */
        /* <DEDUP_REMOVED lines=74> */
[----:B------:R-:W-:Y:S01]  /*c160*/  F2FP.F16.F32.PACK_AB R70, R72, R77 ;  /* 0x0000004d4846723e */ /* 0x000fe200000000ff */
[----:B-1-3--:R-:W-:Y:S06]  /*c170*/  @!P0 BRA `(.L_x_41) ;  /* 0x0000000000048947 */ /* 0x00afec0003800000 */
[----:B------:R-:W-:Y:S01]  /*c180*/  BPT.TRAP 0x1 ;  /* 0x000000040000795c */ /* 0x000fe20000300000 */
.L_x_41:
[----:B------:R-:W-:Y:S05]  /*c190*/  @P2 BRA `(.L_x_42) ;  /* 0x0000000000082947 */ /* 0x000fea0003800000 */
[----:B------:R-:W1:Y:S02]  /*c1a0*/  SYNCS.PHASECHK.TRANS64.TRYWAIT P2, [UR6+0x2c200], R76 ;  /* 0x02c2004cff0075a7 */ /* 0x000e640008040146 */
[----:B-1----:R-:W-:Y:S05]  /*c1b0*/  @!P2 BRA `(.L_x_43) ;  /* 0x0000005c0068a947 */ /* 0x002fea0003800000 */
.L_x_42:
        /* <DEDUP_REMOVED lines=332> */
.L_x_44:
[----:B------:R-:W-:-:S04]  /*d680*/  ULEA UR6, UR35, UR36, 0x3 ;  /* 0x0000002423067291 */ /* 0x000fc8000f8e183f */
[----:B------:R-:W-:-:S04]  /*d690*/  UIADD3 UR6, UR6, 0x2c228, URZ ;  /* 0x0002c22806067890 */ /* 0x000fc8000fffe03f */
[----:B------:R-:W-:-:S09]  /*d6a0*/  UPRMT UR6, URZ, 0x654, UR6 ;  /* 0x000006543f067896 */ /* 0x000fd20008000006 */
[----:B------:R-:W-:Y:S01]  /*d6b0*/  SYNCS.ARRIVE.TRANS64.RED.A1T0 RZ, [UR6], RZ ;  /* 0x000000ffffff79a7 */ /* 0x000fe20008100406 */
[----:B------:R-:W-:Y:S05]  /*d6c0*/  @P1 BRA `(.L_x_45) ;  /* 0x0000000000041947 */ /* 0x000fea0003800000 */
[----:B------:R-:W-:Y:S01]  /*d6d0*/  BPT.TRAP 0x1 ;  /* 0x000000040000795c */ /* 0x000fe20000300000 */
.L_x_45:
[----:B------:R-:W-:-:S04]  /*d6e0*/  UIADD3 UR35, UR35, 0x1, URZ ;  /* 0x0000000123237890 */ /* 0x000fc8000fffe03f */
[----:B------:R-:W-:-:S04]  /*d6f0*/  UISETP.NE.AND UP0, UPT, UR35, 0x5, UPT ;  /* 0x000000052300788c */ /* 0x000fc8000bf05270 */
[----:B------:R-:W-:Y:S01]  /*d700*/  USEL UR35, UR35, URZ, UP0 ;  /* 0x0000003f23237287 */ /* 0x000fe20008000000 */
[----:B------:R-:W-:Y:S11]  /*d710*/  @!P0 BRA `(.L_x_46) ;  /* 0x0000000000048947 */ /* 0x000ff60003800000 */
[----:B------:R-:W-:Y:S01]  /*d720*/  BPT.TRAP 0x1 ;  /* 0x000000040000795c */ /* 0x000fe20000300000 */
.L_x_46:
[----:B------:R-:W-:-:S04]  /*d730*/  ULEA UR6, UR35, UR36, 0x3 ;  /* 0x0000002423067291 */ /* 0x000fc8000f8e183f */
[----:B------:R-:W-:-:S04]  /*d740*/  UIADD3 UR6, UR6, 0x2c228, URZ ;  /* 0x0002c22806067890 */ /* 0x000fc8000fffe03f */
[----:B------:R-:W-:-:S09]  /*d750*/  UPRMT UR6, URZ, 0x654, UR6 ;  /* 0x000006543f067896 */ /* 0x000fd20008000006 */
[----:B------:R-:W-:Y:S01]  /*d760*/  SYNCS.ARRIVE.TRANS64.RED.A1T0 RZ, [UR6], RZ ;  /* 0x000000ffffff79a7 */ /* 0x000fe20008100406 */
[----:B------:R-:W-:Y:S05]  /*d770*/  @P1 BRA `(.L_x_47) ;  /* 0x0000000000041947 */ /* 0x000fea0003800000 */
[----:B------:R-:W-:Y:S01]  /*d780*/  BPT.TRAP 0x1 ;  /* 0x000000040000795c */ /* 0x000fe20000300000 */
.L_x_47:
[----:B------:R-:W-:Y:S01]  /*d790*/  UIADD3 UR10, UR10, 0x1, URZ ;  /* 0x000000010a0a7890 */ /* 0x000fe2000fffe03f */
[C---:B------:R-:W-:Y:S01]  /*d7a0*/  ISETP.GT.AND P2, PT, R7.reuse, 0x1, PT ;  /* 0x000000010700780c */ /* 0x040fe20003f44270 */
[----:B------:R-:W-:Y:S01]  /*d7b0*/  UIADD3 UR35, UR35, 0x1, URZ ;  /* 0x0000000123237890 */ /* 0x000fe2000fffe03f */
[----:B------:R-:W-:Y:S01]  /*d7c0*/  IADD3 R7, R7, -0x1, RZ ;  /* 0xffffffff07077810 */ /* 0x000fe20007ffe0ff */
[----:B------:R-:W-:Y:S01]  /*d7d0*/  UISETP.NE.AND UP1, UPT, UR10, 0x5, UPT ;  /* 0x000000050a00788c */ /* 0x000fe2000bf25270 */
[----:B------:R-:W-:Y:S01]  /*d7e0*/  IADD3 R0, R0, 0x80, RZ ;  /* 0x0000008000007810 */ /* 0x000fe20007ffe0ff */
[----:B------:R-:W-:Y:S01]  /*d7f0*/  UISETP.NE.AND UP0, UPT, UR35, 0x5, UPT ;  /* 0x000000052300788c */ /* 0x000fe2000bf05270 */
[----:B-1----:R-:W-:Y:S01]  /*d800*/  IMAD.MOV.U32 R9, RZ, RZ, R5 ;  /* 0x000000ffff097224 */ /* 0x002fe200078e0005 */
[----:B------:R-:W-:Y:S01]  /*d810*/  USEL UR6, URZ, 0x1, UP1 ;  /* 0x000000013f067887 */ /* 0x000fe20008800000 */
[----:B------:R-:W-:Y:S01]  /*d820*/  MOV R8, R6 ;  /* 0x0000000600087202 */ /* 0x000fe20000000f00 */
[----:B------:R-:W-:-:S02]  /*d830*/  USEL UR35, UR35, URZ, UP0 ;  /* 0x0000003f23237287 */ /* 0x000fc40008000000 */
[----:B------:R-:W-:Y:S02]  /*d840*/  USEL UR54, UR10, URZ, UP1 ;  /* 0x0000003f0a367287 */ /* 0x000fe40008800000 */
[----:B------:R-:W-:Y:S01]  /*d850*/  LOP3.LUT R18, R18, UR6, RZ, 0x3c, !PT ;  /* 0x0000000612127c12 */ /* 0x000fe2000f8e3cff */
[----:B------:R-:W-:Y:S09]  /*d860*/  @P2 BRA `(.L_x_48) ;  /* 0xffffffb800842947 */ /* 0x000ff2000383ffff */
.L_x_37:
[----:B------:R-:W-:-:S04]  /*d870*/  ULOP3.LUT UR4, UR47, 0x1, URZ, 0xfc, !UPT ;  /* 0x000000012f047892 */ /* 0x000fc8000f8efc3f */
[----:B------:R-:W-:-:S06]  /*d880*/  UISETP.NE.AND UP0, UPT, UR4, 0x3, UPT ;  /* 0x000000030400788c */ /* 0x000fcc000bf05270 */
[----:B------:R-:W-:-:S13]  /*d890*/  PLOP3.LUT P2, PT, PT, PT, UP0, 0x80, 0x0 ;  /* 0x000000000000781c */ /* 0x000fda0003f4f008 */
[----:B------:R-:W-:Y:S05]  /*d8a0*/  @!P2 BRA `(.L_x_49) ;  /* 0x000000000004a947 */ /* 0x000fea0003800000 */
[----:B------:R-:W-:Y:S01]  /*d8b0*/  BPT.TRAP 0x1 ;  /* 0x000000040000795c */ /* 0x000fe20000300000 */
.L_x_49:
[----:B------:R-:W-:Y:S02]  /*d8c0*/  UISETP.GT.U32.AND UP0, UPT, UR47, 0x1, UPT ;  /* 0x000000012f00788c */ /* 0x000fe4000bf04070 */
[----:B------:R-:W-:-:S04]  /*d8d0*/  ULEA UR4, UR45, UR36, 0x3 ;  /* 0x000000242d047291 */ /* 0x000fc8000f8e183f */
[----:B------:R-:W-:Y:S01]  /*d8e0*/  UIADD3 UR4, UR4, 0x2c260, URZ ;  /* 0x0002c26004047890 */ /* 0x000fe2000fffe03f */
[----:B------:R-:W-:-:S03]  /*d8f0*/  PLOP3.LUT P2, PT, PT, PT, UP0, 0x80, 0x0 ;  /* 0x000000000000781c */ /* 0x000fc60003f4f008 */
[----:B------:R-:W-:-:S09]  /*d900*/  UPRMT UR4, URZ, 0x654, UR4 ;  /* 0x000006543f047896 */ /* 0x000fd20008000004 */
[----:B------:R-:W-:Y:S01]  /*d910*/  SYNCS.ARRIVE.TRANS64.RED.A1T0 RZ, [UR4], RZ ;  /* 0x000000ffffff79a7 */ /* 0x000fe20008100404 */
[----:B------:R-:W-:Y:S05]  /*d920*/  @P2 BRA `(.L_x_50) ;  /* 0x0000000000042947 */ /* 0x000fea0003800000 */
[----:B------:R-:W-:Y:S01]  /*d930*/  BPT.TRAP 0x1 ;  /* 0x000000040000795c */ /* 0x000fe20000300000 */
.L_x_50:
[----:B------:R-:W-:Y:S05]  /*d940*/  @!P0 BRA `(.L_x_51) ;  /* 0x0000000000048947 */ /* 0x000fea0003800000 */
[----:B------:R-:W-:Y:S01]  /*d950*/  BPT.TRAP 0x1 ;  /* 0x000000040000795c */ /* 0x000fe20000300000 */
.L_x_51:
[----:B------:R-:W-:-:S04]  /*d960*/  ULEA UR35, UR35, UR36, 0x3 ;  /* 0x0000002423237291 */ /* 0x000fc8000f8e183f */
[----:B------:R-:W-:-:S04]  /*d970*/  UIADD3 UR35, UR35, 0x2c228, URZ ;  /* 0x0002c22823237890 */ /* 0x000fc8000fffe03f */
[----:B------:R-:W-:-:S09]  /*d980*/  UPRMT UR35, URZ, 0x654, UR35 ;  /* 0x000006543f237896 */ /* 0x000fd20008000023 */
[----:B------:R-:W-:Y:S01]  /*d990*/  SYNCS.ARRIVE.TRANS64.RED.A1T0 RZ, [UR35], RZ ;  /* 0x000000ffffff79a7 */ /* 0x000fe20008100423 */
[----:B------:R-:W-:Y:S05]  /*d9a0*/  @P1 BRA `(.L_x_52) ;  /* 0x0000000000041947 */ /* 0x000fea0003800000 */
[----:B------:R-:W-:Y:S01]  /*d9b0*/  BPT.TRAP 0x1 ;  /* 0x000000040000795c */ /* 0x000fe20000300000 */
.L_x_52:
[----:B------:R-:W1:Y:S01]  /*d9c0*/  SHFL.BFLY PT, R7, R4, 0x1, 0x1f ;  /* 0x0c201f0004077f89 */ /* 0x000e6200000e0000 */
[----:B------:R-:W-:Y:S01]  /*d9d0*/  BSSY B0, `(.L_x_53) ;  /* 0x0000023000007945 */ /* 0x000fe20003800000 */
[----:B------:R-:W-:Y:S01]  /*d9e0*/  MOV R11, 0x7f800000 ;  /* 0x7f800000000b7802 */ /* 0x000fe20000000f00 */
[----:B------:R-:W-:Y:S01]  /*d9f0*/  IMAD.MOV.U32 R10, RZ, RZ, 0x3f800000 ;  /* 0x3f800000ff0a7424 */ /* 0x000fe200078e00ff */
[----:B------:R-:W2:Y:S01]  /*da00*/  SHFL.BFLY PT, R0, R3, 0x1, 0x1f ;  /* 0x0c201f0003007f89 */ /* 0x000ea200000e0000 */
[----:B------:R-:W-:Y:S01]  /*da10*/  MOV R13, 0x7f800000 ;  /* 0x7f800000000d7802 */ /* 0x000fe20000000f00 */
[----:B-1----:R-:W-:Y:S01]  /*da20*/  FADD R7, R7, R4 ;  /* 0x0000000407077221 */ /* 0x002fe20000000000 */
[----:B--2---:R-:W-:-:S04]  /*da30*/  FADD R15, R0, R3 ;  /* 0x00000003000f7221 */ /* 0x004fc80000000000 */
[----:B------:R-:W1:Y:S01]  /*da40*/  SHFL.BFLY PT, R8, R7, 0x2, 0x1f ;  /* 0x0c401f0007087f89 */ /* 0x000e6200000e0000 */
[----:B------:R-:W-:-:S03]  /*da50*/  MOV R0, 0x3f800000 ;  /* 0x3f80000000007802 */ /* 0x000fc60000000f00 */
[----:B------:R-:W2:Y:S01]  /*da60*/  SHFL.BFLY PT, R20, R15, 0x2, 0x1f ;  /* 0x0c401f000f147f89 */ /* 0x000ea200000e0000 */
[C---:B-1----:R-:W-:Y:S01]  /*da70*/  FSETP.NE.AND P0, PT, R7.reuse, -R8, PT ;  /* 0x800000080700720b */ /* 0x042fe20003f05000 */
[----:B------:R-:W-:Y:S01]  /*da80*/  FADD R3, R7, R8 ;  /* 0x0000000807037221 */ /* 0x000fe20000000000 */
[----:B--2---:R-:W-:-:S11]  /*da90*/  FADD R4, R15, R20 ;  /* 0x000000140f047221 */ /* 0x004fd60000000000 */
[----:B------:R-:W-:Y:S05]  /*daa0*/  @!P0 BRA `(.L_x_54) ;  /* 0x0000000000548947 */ /* 0x000fea0003800000 */
[----:B------:R-:W-:Y:S01]  /*dab0*/  VIADD R0, R3, 0x1800000 ;  /* 0x0180000003007836 */ /* 0x000fe20000000000 */
[----:B------:R-:W-:Y:S04]  /*dac0*/  BSSY B1, `(.L_x_55) ;  /* 0x000000c000017945 */ /* 0x000fe80003800000 */
[----:B------:R-:W-:-:S04]  /*dad0*/  LOP3.LUT R0, R0, 0x7f800000, RZ, 0xc0, !PT ;  /* 0x7f80000000007812 */ /* 0x000fc800078ec0ff */
[----:B------:R-:W-:-:S13]  /*dae0*/  ISETP.GT.U32.AND P0, PT, R0, 0x1ffffff, PT ;  /* 0x01ffffff0000780c */ /* 0x000fda0003f04070 */
[----:B------:R-:W-:Y:S05]  /*daf0*/  @P0 BRA `(.L_x_56) ;  /* 0x0000000000100947 */ /* 0x000fea0003800000 */
[----:B------:R-:W-:-:S07]  /*db00*/  MOV R14, 0xdb20 ;  /* 0x0000db20000e7802 */ /* 0x000fce0000000f00 */
[----:B------:R-:W-:Y:S05]  /*db10*/  CALL.REL.NOINC `($__internal_0_$__cuda_sm20_rcp_rn_f32_slowpath) ;  /* 0x0000004800207944 */ /* 0x000fea0003c00000 */
[----:B------:R-:W-:Y:S01]  /*db20*/  MOV R0, R7 ;  /* 0x0000000700007202 */ /* 0x000fe20000000f00 */
[----:B------:R-:W-:Y:S06]  /*db30*/  BRA `(.L_x_57) ;  /* 0x0000000000107947 */ /* 0x000fec0003800000 */
.L_x_56:
[----:B------:R-:W1:Y:S02]  /*db40*/  MUFU.RCP R0, R3 ;  /* 0x0000000300007308 */ /* 0x000e640000001000 */
[----:B-1----:R-:W-:-:S04]  /*db50*/  FFMA R7, R3, R0, -1 ;  /* 0xbf80000003077423 */ /* 0x002fc80000000000 */
[----:B------:R-:W-:-:S04]  /*db60*/  FADD.FTZ R7, -R7, -RZ ;  /* 0x800000ff07077221 */ /* 0x000fc80000010100 */
[----:B------:R-:W-:-:S07]  /*db70*/  FFMA R0, R0, R7, R0 ;  /* 0x0000000700007223 */ /* 0x000fce0000000000 */
.L_x_57:
[----:B------:R-:W-:Y:S05]  /*db80*/  BSYNC B1 ;  /* 0x0000000000017941 */ /* 0x000fea0003800000 */
.L_x_55:
[----:B------:R-:W-:Y:S01]  /*db90*/  FSETP.GEU.AND P0, PT, |R3|, 1.175494350822287508e-38, PT ;  /* 0x008000000300780b */ /* 0x000fe20003f0e200 */
[----:B------:R-:W-:-:S12]  /*dba0*/  ULDC UR4, c[0x0][0x600] ;  /* 0x0001800000047ab9 */ /* 0x000fd80000000800 */
[----:B------:R-:W-:-:S04]  /*dbb0*/  @!P0 FMUL R3, R3, 16777216 ;  /* 0x4b80000003038820 */ /* 0x000fc80000400000 */
[----:B------:R-:W1:Y:S02]  /*dbc0*/  MUFU.LG2 R7, R3 ;  /* 0x0000000300077308 */ /* 0x000e640000000c00 */
[----:B-1----:R-:W-:-:S04]  /*dbd0*/  @!P0 FADD R7, R7, -24 ;  /* 0xc1c0000007078421 */ /* 0x002fc80000000000 */
[----:B------:R-:W-:-:S04]  /*dbe0*/  FMUL R8, R7, 0.69314718246459960938 ;  /* 0x3f31721807087820 */ /* 0x000fc80000400000 */
[----:B------:R-:W-:-:S07]  /*dbf0*/  FFMA R13, R5, UR4, R8 ;  /* 0x00000004050d7c23 */ /* 0x000fce0008000008 */
.L_x_54:
[----:B------:R-:W-:Y:S05]  /*dc00*/  BSYNC B0 ;  /* 0x0000000000007941 */ /* 0x000fea0003800000 */
.L_x_53:
[----:B------:R-:W-:Y:S01]  /*dc10*/  FSETP.NE.AND P0, PT, R15, -R20, PT ;  /* 0x800000140f00720b */ /* 0x000fe20003f05000 */
[----:B------:R-:W-:Y:S01]  /*dc20*/  ULDC UR4, c[0x0][0x608] ;  /* 0x0001820000047ab9 */ /* 0x000fe20000000800 */
[----:B------:R-:W-:Y:S01]  /*dc30*/  BSSY B0, `(.L_x_58) ;  /* 0x0000035000007945 */ /* 0x000fe20003800000 */
[----:B------:R-:W-:-:S04]  /*dc40*/  FMUL R0, R0, UR4 ;  /* 0x0000000400007c20 */ /* 0x000fc80008400000 */
        /* <DEDUP_REMOVED lines=28> */
[----:B------:R-:W-:Y:S06]  /*de10*/  @!P0 BRA `(.L_x_59) ;  /* 0x0000000000588947 */ /* 0x000fec0003800000 */
[----:B------:R-:W-:Y:S01]  /*de20*/  IADD3 R0, R4, 0x1800000, RZ ;  /* 0x0180000004007810 */ /* 0x000fe20007ffe0ff */
[----:B------:R-:W-:Y:S03]  /*de30*/  BSSY B1, `(.L_x_60) ;  /* 0x000000d000017945 */ /* 0x000fe60003800000 */
[----:B------:R-:W-:-:S04]  /*de40*/  LOP3.LUT R0, R0, 0x7f800000, RZ, 0xc0, !PT ;  /* 0x7f80000000007812 */ /* 0x000fc800078ec0ff */
[----:B------:R-:W-:-:S13]  /*de50*/  ISETP.GT.U32.AND P0, PT, R0, 0x1ffffff, PT ;  /* 0x01ffffff0000780c */ /* 0x000fda0003f04070 */
[----:B------:R-:W-:Y:S05]  /*de60*/  @P0 BRA `(.L_x_61) ;  /* 0x0000000000140947 */ /* 0x000fea0003800000 */
[----:B------:R-:W-:Y:S01]  /*de70*/  IMAD.MOV.U32 R3, RZ, RZ, R4 ;  /* 0x000000ffff037224 */ /* 0x000fe200078e0004 */
[----:B------:R-:W-:-:S07]  /*de80*/  MOV R14, 0xdea0 ;  /* 0x0000dea0000e7802 */ /* 0x000fce0000000f00 */
[----:B------:R-:W-:Y:S05]  /*de90*/  CALL.REL.NOINC `($__internal_0_$__cuda_sm20_rcp_rn_f32_slowpath) ;  /* 0x0000004400407944 */ /* 0x000fea0003c00000 */
[----:B------:R-:W-:Y:S01]  /*dea0*/  MOV R10, R7 ;  /* 0x00000007000a7202 */ /* 0x000fe20000000f00 */
[----:B------:R-:W-:Y:S06]  /*deb0*/  BRA `(.L_x_62) ;  /* 0x0000000000107947 */ /* 0x000fec0003800000 */
.L_x_61:
[----:B------:R-:W1:Y:S02]  /*dec0*/  MUFU.RCP R3, R4 ;  /* 0x0000000400037308 */ /* 0x000e640000001000 */
[----:B-1----:R-:W-:-:S04]  /*ded0*/  FFMA R0, R4, R3, -1 ;  /* 0xbf80000004007423 */ /* 0x002fc80000000003 */
[----:B------:R-:W-:-:S04]  /*dee0*/  FADD.FTZ R0, -R0, -RZ ;  /* 0x800000ff00007221 */ /* 0x000fc80000010100 */
[----:B------:R-:W-:-:S07]  /*def0*/  FFMA R10, R3, R0, R3 ;  /* 0x00000000030a7223 */ /* 0x000fce0000000003 */
.L_x_62:
[----:B------:R-:W-:Y:S05]  /*df00*/  BSYNC B1 ;  /* 0x0000000000017941 */ /* 0x000fea0003800000 */
.L_x_60:
[----:B------:R-:W-:Y:S01]  /*df10*/  FSETP.GEU.AND P0, PT, |R4|, 1.175494350822287508e-38, PT ;  /* 0x008000000400780b */ /* 0x000fe20003f0e200 */
[----:B------:R-:W-:-:S12]  /*df20*/  ULDC UR4, c[0x0][0x600] ;  /* 0x0001800000047ab9 */ /* 0x000fd80000000800 */
[----:B------:R-:W-:-:S04]  /*df30*/  @!P0 FMUL R4, R4, 16777216 ;  /* 0x4b80000004048820 */ /* 0x000fc80000400000 */
[----:B------:R-:W1:Y:S02]  /*df40*/  MUFU.LG2 R0, R4 ;  /* 0x0000000400007308 */ /* 0x000e640000000c00 */
[----:B-1----:R-:W-:-:S04]  /*df50*/  @!P0 FADD R0, R0, -24 ;  /* 0xc1c0000000008421 */ /* 0x002fc80000000000 */
[----:B------:R-:W-:-:S04]  /*df60*/  FMUL R11, R0, 0.69314718246459960938 ;  /* 0x3f317218000b7820 */ /* 0x000fc80000400000 */
[----:B------:R-:W-:-:S07]  /*df70*/  FFMA R11, R6, UR4, R11 ;  /* 0x00000004060b7c23 */ /* 0x000fce000800000b */
.L_x_59:
[----:B------:R-:W-:Y:S05]  /*df80*/  BSYNC B0 ;  /* 0x0000000000007941 */ /* 0x000fea0003800000 */
.L_x_58:
[----:B------:R-:W-:Y:S01]  /*df90*/  SHF.L.U32 R0, R19, 0x1f, RZ ;  /* 0x0000001f13007819 */ /* 0x000fe200000006ff */
[----:B------:R-:W-:Y:S01]  /*dfa0*/  UISETP.NE.AND UP0, UPT, UR49, 0x1, UPT ;  /* 0x000000013100788c */ /* 0x000fe2000bf05270 */
[----:B------:R-:W-:Y:S01]  /*dfb0*/  LOP3.LUT P0, R23, R2, 0x3, RZ, 0xc0, !PT ;  /* 0x0000000302177812 */ /* 0x000fe2000780c0ff */
[----:B------:R-:W-:Y:S01]  /*dfc0*/  UISETP.NE.AND UP1, UPT, UR49, 0x2, UPT ;  /* 0x000000023100788c */ /* 0x000fe2000bf25270 */
[----:B------:R-:W1:Y:S01]  /*dfd0*/  SYNCS.PHASECHK.TRANS64.TRYWAIT P1, [UR34+0x8], R0 ;  /* 0x00000800ff0075a7 */ /* 0x000e620008020162 */
[----:B------:R-:W-:Y:S02]  /*dfe0*/  ULDC UR4, c[0x0][0x608] ;  /* 0x0001820000047ab9 */ /* 0x000fe40000000800 */
[----:B------:R-:W-:-:S04]  /*dff0*/  FMUL R10, R10, UR4 ;  /* 0x000000040a0a7c20 */ /* 0x000fc80008400000 */
[-C--:B------:R-:W-:Y:S01]  /*e000*/  FMUL R138, R138, R10.reuse ;  /* 0x0000000a8a8a7220 */ /* 0x080fe20000400000 */
[----:B------:R-:W-:Y:S01]  /*e010*/  @!UP0 ULOP3.LUT UP2, URZ, UR45, 0x2, URZ, 0xc0, !UPT ;  /* 0x000000022d3f8892 */ /* 0x000fe2000f84c03f */
[-C--:B------:R-:W-:Y:S01]  /*e020*/  FMUL R139, R139, R10.reuse ;  /* 0x0000000a8b8b7220 */ /* 0x080fe20000400000 */
[----:B------:R-:W-:Y:S01]  /*e030*/  @!UP0 ULOP3.LUT UR45, UR45, 0x1, URZ, 0xc0, !UPT ;  /* 0x000000012d2d8892 */ /* 0x000fe2000f8ec03f */
[-C--:B------:R-:W-:Y:S01]  /*e040*/  FMUL R142, R142, R10.reuse ;  /* 0x0000000a8e8e7220 */ /* 0x080fe20000400000 */
[----:B------:R-:W-:Y:S01]  /*e050*/  @!UP0 USEL UR4, URZ, 0x1, UP2 ;  /* 0x000000013f048887 */ /* 0x000fe20009000000 */
[-C--:B------:R-:W-:Y:S01]  /*e060*/  FMUL R143, R143, R10.reuse ;  /* 0x0000000a8f8f7220 */ /* 0x080fe20000400000 */
[----:B------:R-:W-:Y:S01]  /*e070*/  @!UP1 UIADD3 UR5, UR45, 0x1, URZ ;  /* 0x000000012d059890 */ /* 0x000fe2000fffe03f */
[-C--:B------:R-:W-:Y:S01]  /*e080*/  FMUL R130, R130, R10.reuse ;  /* 0x0000000a82827220 */ /* 0x080fe20000400000 */
[----:B------:R-:W-:Y:S01]  /*e090*/  @!UP0 ULOP3.LUT UR39, UR39, UR4, URZ, 0x3c, !UPT ;  /* 0x0000000427278292 */ /* 0x000fe2000f8e3c3f */
[-C--:B------:R-:W-:Y:S01]  /*e0a0*/  FMUL R131, R131, R10.reuse ;  /* 0x0000000a83837220 */ /* 0x080fe20000400000 */
[----:B------:R-:W-:Y:S01]  /*e0b0*/  @!UP1 UISETP.GT.U32.AND UP2, UPT, UR5, 0x1, UPT ;  /* 0x000000010500988c */ /* 0x000fe2000bf44070 */
[-C--:B------:R-:W-:Y:S01]  /*e0c0*/  FMUL R134, R134, R10.reuse ;  /* 0x0000000a86867220 */ /* 0x080fe20000400000 */
[----:B------:R-:W-:Y:S01]  /*e0d0*/  @!UP1 ULOP3.LUT UR45, UR45, 0x1, URZ, 0xc, !UPT ;  /* 0x000000012d2d9892 */ /* 0x000fe2000f8e0c3f */
[-C--:B------:R-:W-:Y:S01]  /*e0e0*/  FMUL R135, R135, R10.reuse ;  /* 0x0000000a87877220 */ /* 0x080fe20000400000 */
[----:B------:R-:W-:Y:S01]  /*e0f0*/  @!UP1 USEL UR4, URZ, 0x1, !UP2 ;  /* 0x000000013f049887 */ /* 0x000fe2000d000000 */
[-C--:B------:R-:W-:Y:S01]  /*e100*/  FMUL R122, R122, R10.reuse ;  /* 0x0000000a7a7a7220 */ /* 0x080fe20000400000 */
[-C--:B------:R-:W-:Y:S01]  /*e110*/  FMUL R123, R123, R10.reuse ;  /* 0x0000000a7b7b7220 */ /* 0x080fe20000400000 */
[-C--:B------:R-:W-:Y:S01]  /*e120*/  FMUL R27, R126, R10.reuse ;  /* 0x0000000a7e1b7220 */ /* 0x080fe20000400000 */
[----:B------:R-:W-:Y:S01]  /*e130*/  @!UP1 ULOP3.LUT UR39, UR39, UR4, URZ, 0x3c, !UPT ;  /* 0x0000000427279292 */ /* 0x000fe2000f8e3c3f */
[-C--:B------:R-:W-:Y:S01]  /*e140*/  FMUL R26, R127, R10.reuse ;  /* 0x0000000a7f1a7220 */ /* 0x080fe20000400000 */
[-C--:B------:R-:W-:Y:S01]  /*e150*/  FMUL R29, R114, R10.reuse ;  /* 0x0000000a721d7220 */ /* 0x080fe20000400000 */
[-C--:B------:R-:W-:Y:S01]  /*e160*/  FMUL R28, R115, R10.reuse ;  /* 0x0000000a731c7220 */ /* 0x080fe20000400000 */
[-C--:B------:R-:W-:Y:S01]  /*e170*/  FMUL R31, R118, R10.reuse ;  /* 0x0000000a761f7220 */ /* 0x080fe20000400000 */
[----:B------:R-:W-:Y:S01]  /*e180*/  FMUL R30, R119, R10 ;  /* 0x0000000a771e7220 */ /* 0x000fe20000400000 */
[----:B-1----:R-:W-:Y:S06]  /*e190*/  @!P1 BRA `(.L_x_63) ;  /* 0x0000003c00889947 */ /* 0x002fec0003800000 */
.L_x_137:
[----:B------:R-:W-:Y:S01]  /*e1a0*/  USHF.L.U32 UR42, UR42, 0x6, URZ ;  /* 0x000000062a2a7899 */ /* 0x000fe2000800063f */
[----:B------:R-:W-:Y:S04]  /*e1b0*/  BSSY B0, `(.L_x_64) ;  /* 0x000001a000007945 */ /* 0x000fe80003800000 */
[----:B------:R-:W-:Y:S07]  /*e1c0*/  @P0 BRA `(.L_x_65) ;  /* 0x0000000000600947 */ /* 0x000fee0003800000 */
[----:B------:R-:W2:Y:S01]  /*e1d0*/  LDC R4, c[0x0][0xa10] ;  /* 0x00028400ff047b82 */ /* 0x000ea20000000800 */
[----:B-1----:R-:W-:Y:S01]  /*e1e0*/  LOP3.LUT R0, R2, 0x60, RZ, 0xc0, !PT ;  /* 0x0000006002007812 */ /* 0x002fe200078ec0ff */
[----:B------:R-:W-:Y:S01]  /*e1f0*/  ULDC UR4, c[0x0][0x288] ;  /* 0x0000a20000047ab9 */ /* 0x000fe20000000800 */
[----:B------:R-:W-:Y:S02]  /*e200*/  SHF.R.U32.HI R3, RZ, 0x2, R2 ;  /* 0x00000002ff037819 */ /* 0x000fe40000011602 */
[----:B------:R-:W-:Y:S02]  /*e210*/  SHF.R.U32.HI R0, RZ, 0x5, R0 ;  /* 0x00000005ff007819 */ /* 0x000fe40000011600 */
[----:B------:R-:W-:Y:S01]  /*e220*/  IADD3 R5, RZ, -UR37, RZ ;  /* 0x80000025ff057c10 */ /* 0x000fe2000fffe0ff */
[----:B------:R-:W1:Y:S01]  /*e230*/  LDC.64 R6, c[0x0][0x688] ;  /* 0x0001a200ff067b82 */ /* 0x000e620000000a00 */
[----:B------:R-:W-:Y:S01]  /*e240*/  LOP3.LUT R3, R3, 0x7, RZ, 0xc0, !PT ;  /* 0x0000000703037812 */ /* 0x000fe200078ec0ff */
[----:B------:R-:W-:-:S05]  /*e250*/  IMAD.SHL.U32 R0, R0, 0x10, RZ ;  /* 0x0000001000007824 */ /* 0x000fca00078e00ff */
[----:B------:R-:W-:Y:S01]  /*e260*/  LOP3.LUT R3, R0, 0xfffffff0, R3, 0xe2, !PT ;  /* 0xfffffff000037812 */ /* 0x000fe200078ee203 */
[----:B--2---:R-:W-:-:S04]  /*e270*/  IMAD R5, R4, R5, UR38 ;  /* 0x0000002604057e24 */ /* 0x004fc8000f8e0205 */
[----:B-1----:R-:W-:Y:S01]  /*e280*/  IMAD R0, R5, R6, UR42 ;  /* 0x0000002a05007e24 */ /* 0x002fe2000f8e0206 */
[----:B------:R-:W-:-:S03]  /*e290*/  IADD3 R5, R3, UR42, RZ ;  /* 0x0000002a03057c10 */ /* 0x000fc6000fffe0ff */
[----:B------:R-:W-:Y:S01]  /*e2a0*/  IMAD R0, R7, UR44, R0 ;  /* 0x0000002c07007c24 */ /* 0x000fe2000f8e0200 */
[C---:B------:R-:W-:Y:S02]  /*e2b0*/  IADD3 R4, R5.reuse, 0x8, RZ ;  /* 0x0000000805047810 */ /* 0x040fe40007ffe0ff */
[----:B------:R-:W-:Y:S02]  /*e2c0*/  ISETP.GE.U32.AND P0, PT, R5, UR4, PT ;  /* 0x0000000405007c0c */ /* 0x000fe4000bf06070 */
[----:B------:R-:W-:Y:S02]  /*e2d0*/  IADD3 R3, P2, R3, R0, RZ ;  /* 0x0000000003037210 */ /* 0x000fe40007f5e0ff */
[----:B------:R-:W-:Y:S01]  /*e2e0*/  ISETP.GE.U32.AND P1, PT, R4, UR4, PT ;  /* 0x0000000404007c0c */ /* 0x000fe2000bf26070 */
[----:B------:R-:W-:Y:S01]  /*e2f0*/  ULDC.64 UR4, c[0x0][0x680] ;  /* 0x0001a00000047ab9 */ /* 0x000fe20000000a00 */
[----:B------:R-:W-:Y:S02]  /*e300*/  LEA.HI.X.SX32 R0, R0, RZ, 0x1, P2 ;  /* 0x000000ff00007211 */ /* 0x000fe400010f0eff */
[----:B------:R-:W-:-:S04]  /*e310*/  LEA R4, P2, R3, UR4, 0x2 ;  /* 0x0000000403047c11 */ /* 0x000fc8000f8410ff */
[----:B------:R-:W-:-:S05]  /*e320*/  LEA.HI.X R5, R3, UR5, R0, 0x2, P2 ;  /* 0x0000000503057c11 */ /* 0x000fca00090f1400 */
[----:B------:R2:W-:Y:S04]  /*e330*/  @!P0 STG.E desc[UR52][R4.64], R13 ;  /* 0x0000000d04008986 */ /* 0x0005e8000c101934 */
[----:B------:R2:W-:Y:S02]  /*e340*/  @!P1 STG.E desc[UR52][R4.64+0x20], R11 ;  /* 0x0000200b04009986 */ /* 0x0005e4000c101934 */
.L_x_65:
[----:B------:R-:W-:Y:S05]  /*e350*/  BSYNC B0 ;  /* 0x0000000000007941 */ /* 0x000fea0003800000 */
.L_x_64:
[----:B------:R-:W-:Y:S01]  /*e360*/  ULDC.64 UR4, c[0x0][0x730] ;  /* 0x0001cc0000047ab9 */ /* 0x000fe20000000a00 */
[-C--:B------:R-:W-:Y:S01]  /*e370*/  FMUL R33, R106, R10.reuse ;  /* 0x0000000a6a217220 */ /* 0x080fe20000400000 */
[----:B------:R-:W-:Y:S01]  /*e380*/  ISETP.NE.U32.AND P0, PT, RZ, UR4, PT ;  /* 0x00000004ff007c0c */ /* 0x000fe2000bf05070 */
[-C--:B------:R-:W-:Y:S01]  /*e390*/  FMUL R32, R107, R10.reuse ;  /* 0x0000000a6b207220 */ /* 0x080fe20000400000 */
[-C--:B------:R-:W-:Y:S01]  /*e3a0*/  FMUL R35, R110, R10.reuse ;  /* 0x0000000a6e237220 */ /* 0x080fe20000400000 */
[-C--:B------:R-:W-:Y:S01]  /*e3b0*/  FMUL R34, R111, R10.reuse ;  /* 0x0000000a6f227220 */ /* 0x080fe20000400000 */
[----:B------:R-:W-:Y:S01]  /*e3c0*/  ISETP.NE.AND.EX P0, PT, RZ, UR5, PT, P0 ;  /* 0x00000005ff007c0c */ /* 0x000fe2000bf05300 */
[-C--:B------:R-:W-:Y:S01]  /*e3d0*/  FMUL R37, R98, R10.reuse ;  /* 0x0000000a62257220 */ /* 0x080fe20000400000 */
[-C--:B------:R-:W-:Y:S01]  /*e3e0*/  FMUL R36, R99, R10.reuse ;  /* 0x0000000a63247220 */ /* 0x080fe20000400000 */
[-C--:B------:R-:W-:Y:S01]  /*e3f0*/  FMUL R39, R102, R10.reuse ;  /* 0x0000000a66277220 */ /* 0x080fe20000400000 */
[-C--:B------:R-:W-:Y:S01]  /*e400*/  FMUL R38, R103, R10.reuse ;  /* 0x0000000a67267220 */ /* 0x080fe20000400000 */
[-C--:B------:R-:W-:Y:S01]  /*e410*/  FMUL R41, R90, R10.reuse ;  /* 0x0000000a5a297220 */ /* 0x080fe20000400000 */
[-C--:B------:R-:W-:Y:S01]  /*e420*/  FMUL R40, R91, R10.reuse ;  /* 0x0000000a5b287220 */ /* 0x080fe20000400000 */
[-C--:B------:R-:W-:Y:S01]  /*e430*/  FMUL R43, R94, R10.reuse ;  /* 0x0000000a5e2b7220 */ /* 0x080fe20000400000 */
[----:B------:R-:W-:-:S05]  /*e440*/  FMUL R42, R95, R10 ;  /* 0x0000000a5f2a7220 */ /* 0x000fca0000400000 */
[----:B------:R-:W-:Y:S05]  /*e450*/  @P0 BRA `(.L_x_66) ;  /* 0x0000000000240947 */ /* 0x000fea0003800000 */
[----:B------:R-:W-:Y:S02]  /*e460*/  ULDC.64 UR4, c[0x0][0x728] ;  /* 0x0001ca0000047ab9 */ /* 0x000fe40000000a00 */
[----:B------:R-:W-:-:S04]  /*e470*/  ISETP.NE.U32.AND P0, PT, RZ, UR4, PT ;  /* 0x00000004ff007c0c */ /* 0x000fc8000bf05070 */
[----:B------:R-:W-:-:S13]  /*e480*/  ISETP.NE.AND.EX P0, PT, RZ, UR5, PT, P0 ;  /* 0x00000005ff007c0c */ /* 0x000fda000bf05300 */
[----:B------:R-:W-:Y:S05]  /*e490*/  @!P0 BRA `(.L_x_67) ;  /* 0x00000000000c8947 */ /* 0x000fea0003800000 */
[----:B--2---:R-:W2:Y:S02]  /*e4a0*/  LDC.64 R4, c[0x0][0x728] ;  /* 0x0001ca00ff047b82 */ /* 0x004ea40000000a00 */
[----:B--2---:R3:W5:Y:S01]  /*e4b0*/  LDG.E R16, desc[UR52][R4.64] ;  /* 0x0000003404107981 */ /* 0x004762000c1e1900 */
[----:B------:R-:W-:Y:S05]  /*e4c0*/  BRA `(.L_x_66) ;  /* 0x0000000000087947 */ /* 0x000fea0003800000 */
.L_x_67:
[----:B------:R-:W-:Y:S02]  /*e4d0*/  ULDC UR4, c[0x0][0x720] ;  /* 0x0001c80000047ab9 */ /* 0x000fe40000000800 */
[----:B------:R-:W-:-:S07]  /*e4e0*/  IMAD.U32 R16, RZ, RZ, UR4 ;  /* 0x00000004ff107e24 */ /* 0x000fce000f8e00ff */
.L_x_66:
[----:B-1----:R-:W-:-:S04]  /*e4f0*/  MOV R0, RZ ;  /* 0x000000ff00007202 */ /* 0x002fc80000000f00 */
[----:B------:R-:W-:-:S13]  /*e500*/  LOP3.LUT P0, RZ, R0, 0x9f, RZ, 0xc0, !PT ;  /* 0x0000009f00ff7812 */ /* 0x000fda000780c0ff */
[----:B------:R-:W-:Y:S05]  /*e510*/  @!P0 BRA `(.L_x_68) ;  /* 0x0000000000408947 */ /* 0x000fea0003800000 */
[----:B------:R-:W-:Y:S01]  /*e520*/  MOV R0, 0x0 ;  /* 0x0000000000007802 */ /* 0x000fe20000000f00 */
[----:B------:R-:W-:Y:S01]  /*e530*/  ULDC.64 UR4, c[0x4][0x70] ;  /* 0x01001c0000047ab9 */ /* 0x000fe20000000a00 */
[----:B------:R-:W-:Y:S01]  /*e540*/  ULDC.64 UR6, c[0x4][0x8] ;  /* 0x0100020000067ab9 */ /* 0x000fe20000000a00 */
[----:B--23--:R-:W-:Y:S01]  /*e550*/  MOV R4, UR4 ;  /* 0x0000000400047c02 */ /* 0x00cfe20008000f00 */
[----:B------:R1:W2:Y:S01]  /*e560*/  LDC.64 R14, c[0x4][R0] ;  /* 0x01000000000e7b82 */ /* 0x0002a20000000a00 */
[----:B------:R-:W-:Y:S01]  /*e570*/  MOV R5, UR5 ;  /* 0x0000000500057c02 */ /* 0x000fe20008000f00 */
[----:B------:R-:W-:Y:S01]  /*e580*/  ULDC.64 UR4, c[0x4][0x78] ;  /* 0x01001e0000047ab9 */ /* 0x000fe20000000a00 */
[----:B------:R-:W-:Y:S01]  /*e590*/  MOV R10, UR6 ;  /* 0x00000006000a7c02 */ /* 0x000fe20008000f00 */
[----:B------:R-:W-:Y:S01]  /*e5a0*/  IMAD.U32 R6, RZ, RZ, UR4 ;  /* 0x00000004ff067e24 */ /* 0x000fe2000f8e00ff */
[----:B------:R-:W-:Y:S01]  /*e5b0*/  MOV R7, UR5 ;  /* 0x0000000500077c02 */ /* 0x000fe20008000f00 */
[----:B------:R-:W-:Y:S01]  /*e5c0*/  IMAD.U32 R11, RZ, RZ, UR7 ;  /* 0x00000007ff0b7e24 */ /* 0x000fe2000f8e00ff */
[----:B------:R-:W-:Y:S01]  /*e5d0*/  MOV R8, 0x70 ;  /* 0x0000007000087802 */ /* 0x000fe20000000f00 */
[----:B------:R-:W-:Y:S01]  /*e5e0*/  IMAD.MOV.U32 R13, RZ, RZ, RZ ;  /* 0x000000ffff0d7224 */ /* 0x000fe200078e00ff */
[----:B-1----:R-:W-:-:S07]  /*e5f0*/  MOV R12, 0x1 ;  /* 0x00000001000c7802 */ /* 0x002fce0000000f00 */
[----:B------:R-:W-:-:S07]  /*e600*/  LEPC R20, `(.L_x_68) ;  /* 0x000000001014794e */ /* 0x000fce0000000000 */
[----:B--2--5:R-:W-:Y:S05]  /*e610*/  CALL.ABS.NOINC R14 ;  /* 0x000000000e007343 */ /* 0x024fea0003c00000 */
.L_x_68:
[----:B------:R-:W-:Y:S02]  /*e620*/  MOV R24, UR36 ;  /* 0x0000002400187c02 */ /* 0x000fe40008000f00 */
[----:B------:R-:W-:-:S05]  /*e630*/  MOV R3, UR49 ;  /* 0x0000003100037c02 */ /* 0x000fca0008000f00 */
[----:B------:R-:W-:-:S04]  /*e640*/  IMAD R24, R3, 0x1100, R24 ;  /* 0x0000110003187824 */ /* 0x000fc800078e0218 */
[----:B------:R-:W-:-:S05]  /*e650*/  VIADD R25, R24, 0x28f00 ;  /* 0x00028f0018197836 */ /* 0x000fca0000000000 */
        /* <DEDUP_REMOVED lines=9> */
[----:B------:R-:W-:Y:S01]  /*e6f0*/  IMAD.U32 R6, RZ, RZ, UR6 ;  /* 0x00000006ff067e24 */ /* 0x000fe2000f8e00ff */
[----:B------:R-:W-:Y:S01]  /*e700*/  MOV R7, UR7 ;  /* 0x0000000700077c02 */ /* 0x000fe20008000f00 */
[----:B------:R-:W-:Y:S01]  /*e710*/  IMAD.U32 R11, RZ, RZ, UR5 ;  /* 0x00000005ff0b7e24 */ /* 0x000fe2000f8e00ff */
[----:B------:R-:W-:Y:S01]  /*e720*/  MOV R10, UR4 ;  /* 0x00000004000a7c02 */ /* 0x000fe20008000f00 */
[----:B------:R-:W-:Y:S01]  /*e730*/  IMAD.MOV.U32 R13, RZ, RZ, RZ ;  /* 0x000000ffff0d7224 */ /* 0x000fe200078e00ff */
[----:B------:R-:W-:-:S02]  /*e740*/  MOV R8, 0x70 ;  /* 0x0000007000087802 */ /* 0x000fc40000000f00 */
[----:B-1----:R-:W-:-:S07]  /*e750*/  MOV R12, 0x1 ;  /* 0x00000001000c7802 */ /* 0x002fce0000000f00 */
[----:B------:R-:W-:-:S07]  /*e760*/  LEPC R20, `(.L_x_69) ;  /* 0x000000001014794e */ /* 0x000fce0000000000 */
[----:B--2--5:R-:W-:Y:S05]  /*e770*/  CALL.ABS.NOINC R14 ;  /* 0x000000000e007343 */ /* 0x024fea0003c00000 */
.L_x_69:
[C---:B------:R-:W-:Y:S01]  /*e780*/  SHF.L.U32 R0, R2.reuse, 0x3, RZ ;  /* 0x0000000302007819 */ /* 0x040fe200000006ff */
[----:B------:R-:W-:Y:S01]  /*e790*/  ULDC.64 UR4, c[0x0][0x730] ;  /* 0x0001cc0000047ab9 */ /* 0x000fe20000000a00 */
[----:B------:R-:W-:Y:S02]  /*e7a0*/  SHF.L.U32 R3, R2, 0x4, RZ ;  /* 0x0000000402037819 */ /* 0x000fe400000006ff */
[----:B------:R-:W-:Y:S02]  /*e7b0*/  LOP3.LUT R0, R0, 0x300, RZ, 0xc0, !PT ;  /* 0x0000030000007812 */ /* 0x000fe400078ec0ff */
[----:B------:R-:W-:Y:S01]  /*e7c0*/  ISETP.NE.U32.AND P0, PT, RZ, UR4, PT ;  /* 0x00000004ff007c0c */ /* 0x000fe2000bf05070 */
[----:B------:R-:W-:Y:S01]  /*e7d0*/  ULDC UR4, c[0x0][0x720] ;  /* 0x0001c80000047ab9 */ /* 0x000fe20000000800 */
[----:B------:R-:W-:Y:S02]  /*e7e0*/  LEA R23, R23, R0, 0x4 ;  /* 0x0000000017177211 */ /* 0x000fe400078e20ff */
[----:B------:R-:W-:-:S02]  /*e7f0*/  LOP3.LUT R0, R2, 0x7f, RZ, 0xc0, !PT ;  /* 0x0000007f02007812 */ /* 0x000fc400078ec0ff */
[----:B--23--:R-:W-:Y:S02]  /*e800*/  SHF.R.U32.HI R5, RZ, 0x1, R2 ;  /* 0x00000001ff057819 */ /* 0x00cfe40000011602 */
[----:B------:R-:W-:Y:S02]  /*e810*/  LOP3.LUT R4, R3, 0x40, RZ, 0xc0, !PT ;  /* 0x0000004003047812 */ /* 0x000fe400078ec0ff */
[----:B------:R-:W-:Y:S02]  /*e820*/  ISETP.NE.AND.EX P0, PT, RZ, UR5, PT, P0 ;  /* 0x00000005ff007c0c */ /* 0x000fe4000bf05300 */
[----:B------:R-:W-:Y:S02]  /*e830*/  IADD3 R0, R0, 0x1f, RZ ;  /* 0x0000001f00007810 */ /* 0x000fe40007ffe0ff */
[----:B------:R-:W-:Y:S01]  /*e840*/  LOP3.LUT R4, R4, 0x8, R5, 0xf8, !PT ;  /* 0x0000000804047812 */ /* 0x000fe200078ef805 */
[----:B------:R-:W-:Y:S01]  /*e850*/  IMAD.SHL.U32 R5, R2, 0x2, RZ ;  /* 0x0000000202057824 */ /* 0x000fe200078e00ff */
[----:B-----5:R-:W-:-:S02]  /*e860*/  FSEL R44, R16, UR4, !P0 ;  /* 0x00000004102c7c08 */ /* 0x020fc4000c000000 */
[----:B------:R-:W-:Y:S02]  /*e870*/  ISETP.GT.U32.AND P0, PT, R0, 0x3e, PT ;  /* 0x0000003e0000780c */ /* 0x000fe40003f04070 */
[----:B------:R-:W-:Y:S01]  /*e880*/  LOP3.LUT R5, R4, 0x8, R5, 0x78, !PT ;  /* 0x0000000804057812 */ /* 0x000fe200078e7805 */
[-C--:B------:R-:W-:Y:S01]  /*e890*/  FMUL R6, R140, R44.reuse ;  /* 0x0000002c8c067220 */ /* 0x080fe20000400000 */
[----:B------:R-:W-:Y:S01]  /*e8a0*/  LOP3.LUT R4, R3, 0x80, RZ, 0xc0, !PT ;  /* 0x0000008003047812 */ /* 0x000fe200078ec0ff */
[-C--:B------:R-:W-:Y:S01]  /*e8b0*/  FMUL R7, R141, R44.reuse ;  /* 0x0000002c8d077220 */ /* 0x080fe20000400000 */
[-C--:B------:R-:W-:Y:S01]  /*e8c0*/  FMUL R3, R137, R44.reuse ;  /* 0x0000002c89037220 */ /* 0x080fe20000400000 */
[-C--:B------:R-:W-:Y:S01]  /*e8d0*/  FMUL R0, R139, R44.reuse ;  /* 0x0000002c8b007220 */ /* 0x080fe20000400000 */
[----:B------:R-:W-:Y:S01]  /*e8e0*/  IADD3 R23, R5, R23, R4 ;  /* 0x0000001705177210 */ /* 0x000fe20007ffe004 */
[-C--:B------:R-:W-:Y:S01]  /*e8f0*/  FMUL R4, R136, R44.reuse ;  /* 0x0000002c88047220 */ /* 0x080fe20000400000 */
[-C--:B------:R-:W-:Y:S01]  /*e900*/  FMUL R5, R138, R44.reuse ;  /* 0x0000002c8a057220 */ /* 0x080fe20000400000 */
[-C--:B------:R-:W-:Y:S01]  /*e910*/  FMUL R8, R142, R44.reuse ;  /* 0x0000002c8e087220 */ /* 0x080fe20000400000 */
[----:B------:R-:W-:Y:S01]  /*e920*/  FMUL R9, R143, R44 ;  /* 0x0000002c8f097220 */ /* 0x000fe20000400000 */
[----:B------:R-:W-:Y:S01]  /*e930*/  F2FP.F16.F32.PACK_AB R6, R7, R6 ;  /* 0x000000060706723e */ /* 0x000fe200000000ff */
[----:B------:R-:W-:-:S02]  /*e940*/  IMAD R25, R23, 0x2, R25 ;  /* 0x0000000217197824 */ /* 0x000fc400078e0219 */
        /* <DEDUP_REMOVED lines=51> */
[----:B------:R-:W-:Y:S01]  /*ec80*/  LEA R23, R23, R24, 0x1 ;  /* 0x0000001817177211 */ /* 0x000fe200078e08ff */
[----:B------:R-:W-:Y:S06]  /*ec90*/  @P0 BRA `(.L_x_70) ;  /* 0x0000000000040947 */ /* 0x000fec0003800000 */
[----:B------:R-:W-:-:S04]  /*eca0*/  DEPBAR.LE SB0, 0x1 ;  /* 0x000080400000791a */ /* 0x000fc80000000000 */
.L_x_70:
[----:B------:R-:W-:Y:S05]  /*ecb0*/  WARPSYNC.ALL ;  /* 0x0000000000007948 */ /* 0x000fea0003800000 */
[----:B------:R-:W-:Y:S01]  /*ecc0*/  BAR.SYNC.DEFER_BLOCKING 0x1, 0x80 ;  /* 0x0042000000007b1d */ /* 0x000fe20000010000 */
[----:B------:R-:W-:Y:S02]  /*ecd0*/  F2FP.F16.F32.PACK_AB R8, R10, R11 ;  /* 0x0000000b0a08723e */ /* 0x000fe400000000ff */
[----:B------:R-:W-:Y:S02]  /*ece0*/  F2FP.F16.F32.PACK_AB R9, R12, R13 ;  /* 0x0000000d0c09723e */ /* 0x000fe400000000ff */
[----:B------:R-:W-:Y:S01]  /*ecf0*/  F2FP.F16.F32.PACK_AB R10, R133, R132 ;  /* 0x00000084850a723e */ /* 0x000fe200000000ff */
[----:B------:R-:W-:Y:S01]  /*ed00*/  BSSY B0, `(.L_x_71) ;  /* 0x0000016000007945 */ /* 0x000fe20003800000 */
[----:B------:R-:W-:Y:S01]  /*ed10*/  F2FP.F16.F32.PACK_AB R11, R14, R15 ;  /* 0x0000000f0e0b723e */ /* 0x000fe200000000ff */
[----:B------:R1:W-:Y:S01]  /*ed20*/  STSM.16.M88.4 [R23+0x28f00], R4 ;  /* 0x028f000417007844 */ /* 0x0003e20000000200 */
[----:B------:R-:W-:Y:S01]  /*ed30*/  @!PT LDS RZ, [RZ] ;  /* 0x00000000fffff984 */ /* 0x000fe20000000800 */
[----:B------:R-:W-:Y:S01]  /*ed40*/  @!PT LDS RZ, [RZ] ;  /* 0x00000000fffff984 */ /* 0x000fe20000000800 */
[----:B------:R-:W-:Y:S01]  /*ed50*/  @!PT LDS RZ, [RZ] ;  /* 0x00000000fffff984 */ /* 0x000fe20000000800 */
[----:B------:R-:W-:Y:S01]  /*ed60*/  @!PT LDS RZ, [RZ] ;  /* 0x00000000fffff984 */ /* 0x000fe20000000800 */
[----:B------:R2:W-:Y:S06]  /*ed70*/  MEMBAR.ALL.CTA ;  /* 0x0000000000007992 */ /* 0x0005ec0000008000 */
[----:B--2---:R-:W2:Y:S02]  /*ed80*/  FENCE.VIEW.ASYNC.S ;  /* 0x00000000000073c6 */ /* 0x004ea40000000000 */
[----:B--2---:R-:W-:Y:S06]  /*ed90*/  BAR.SYNC.DEFER_BLOCKING 0x1, 0x80 ;  /* 0x0042000000007b1d */ /* 0x004fec0000010000 */
[----:B------:R-:W-:Y:S05]  /*eda0*/  @P0 BRA `(.L_x_72) ;  /* 0x00000000002c0947 */ /* 0x000fea0003800000 */
[----:B------:R-:W-:Y:S01]  /*edb0*/  R2UR UR40, R24 ;  /* 0x00000000182872ca */ /* 0x000fe200000e0000 */
[----:B------:R-:W-:Y:S02]  /*edc0*/  UIADD3 UR43, -UR37, URZ, URZ ;  /* 0x0000003f252b7290 */ /* 0x000fe4000fffe13f */
[----:B------:R-:W-:Y:S01]  /*edd0*/  UIADD3 UR6, UP0, UR50, 0x670, URZ ;  /* 0x0000067032067890 */ /* 0x000fe2000ff1e03f */
[----:B------:R-:W-:Y:S01]  /*ede0*/  ULDC UR4, c[0x0][0xa10] ;  /* 0x0002840000047ab9 */ /* 0x000fe20000000800 */
[----:B------:R-:W-:Y:S01]  /*edf0*/  UMOV UR41, URZ ;  /* 0x0000003f00297c82 */ /* 0x000fe20008000000 */
[----:B------:R-:W-:Y:S02]  /*ee00*/  UIMAD UR43, UR4, UR43, UR38 ;  /* 0x0000002b042b72a4 */ /* 0x000fe4000f8e0226 */
[----:B------:R-:W-:-:S05]  /*ee10*/  UIADD3.X UR7, URZ, UR51, URZ, UP0, !UPT ;  /* 0x000000333f077290 */ /* 0x000fca00087fe43f */
[----:B------:R-:W-:-:S09]  /*ee20*/  UIADD3 UR40, UR40, 0x28f00, URZ ;  /* 0x00028f0028287890 */ /* 0x000fd2000fffe03f */
[----:B------:R2:W-:Y:S01]  /*ee30*/  UTMASTG.4D [UR40], [UR6] ;  /* 0x00000028060073b5 */ /* 0x0005e20008018000 */
[----:B------:R0:W-:Y:S01]  /*ee40*/  UTMACMDFLUSH ;  /* 0x00000000000079b7 */ /* 0x0001e20000000000 */
[----:B--2---:R-:W-:-:S04]  /*ee50*/  DEPBAR.LE SB0, 0x1 ;  /* 0x000080400000791a */ /* 0x004fc80000000000 */
.L_x_72:
[----:B------:R-:W-:Y:S05]  /*ee60*/  BSYNC B0 ;  /* 0x0000000000007941 */ /* 0x000fea0003800000 */
.L_x_71:
        /* <DEDUP_REMOVED lines=12> */
[----:B---3--:R-:W3:Y:S02]  /*ef30*/  FENCE.VIEW.ASYNC.S ;  /* 0x00000000000073c6 */ /* 0x008ee40000000000 */
[----:B---3--:R-:W-:Y:S06]  /*ef40*/  BAR.SYNC.DEFER_BLOCKING 0x1, 0x80 ;  /* 0x0042000000007b1d */ /* 0x008fec0000010000 */
[----:B------:R-:W-:Y:S05]  /*ef50*/  @P0 BRA `(.L_x_74) ;  /* 0x00000000002c0947 */ /* 0x000fea0003800000 */
[----:B------:R-:W-:Y:S01]  /*ef60*/  R2UR UR40, R24 ;  /* 0x00000000182872ca */ /* 0x000fe200000e0000 */
[----:B------:R-:W-:Y:S02]  /*ef70*/  UIADD3 UR43, -UR37, URZ, URZ ;  /* 0x0000003f252b7290 */ /* 0x000fe4000fffe13f */
[----:B------:R-:W-:Y:S01]  /*ef80*/  UIADD3 UR6, UP0, UR50, 0x670, URZ ;  /* 0x0000067032067890 */ /* 0x000fe2000ff1e03f */
[----:B------:R-:W-:Y:S01]  /*ef90*/  ULDC UR4, c[0x0][0xa10] ;  /* 0x0002840000047ab9 */ /* 0x000fe20000000800 */
[----:B------:R-:W-:Y:S01]  /*efa0*/  UMOV UR41, 0x10 ;  /* 0x0000001000297882 */ /* 0x000fe20000000000 */
[----:B------:R-:W-:Y:S02]  /*efb0*/  UIMAD UR43, UR4, UR43, UR38 ;  /* 0x0000002b042b72a4 */ /* 0x000fe4000f8e0226 */
[----:B------:R-:W-:-:S05]  /*efc0*/  UIADD3.X UR7, URZ, UR51, URZ, UP0, !UPT ;  /* 0x000000333f077290 */ /* 0x000fca00087fe43f */
[----:B------:R-:W-:-:S09]  /*efd0*/  UIADD3 UR40, UR40, 0x29700, URZ ;  /* 0x0002970028287890 */ /* 0x000fd2000fffe03f */
[----:B------:R3:W-:Y:S01]  /*efe0*/  UTMASTG.4D [UR40], [UR6] ;  /* 0x00000028060073b5 */ /* 0x0007e20008018000 */
[----:B------:R0:W-:Y:S01]  /*eff0*/  UTMACMDFLUSH ;  /* 0x00000000000079b7 */ /* 0x0001e20000000000 */
[----:B---3--:R-:W-:-:S04]  /*f000*/  DEPBAR.LE SB0, 0x1 ;  /* 0x000080400000791a */ /* 0x008fc80000000000 */
.L_x_74:
[----:B------:R-:W-:Y:S05]  /*f010*/  BSYNC B0 ;  /* 0x0000000000007941 */ /* 0x000fea0003800000 */
.L_x_73:
[----:B------:R-:W-:Y:S01]  /*f020*/  BAR.SYNC.DEFER_BLOCKING 0x1, 0x80 ;  /* 0x0042000000007b1d */ /* 0x000fe20000010000 */
[----:B------:R-:W-:Y:S02]  /*f030*/  F2FP.F16.F32.PACK_AB R112, R113, R112 ;  /* 0x000000707170723e */ /* 0x000fe400000000ff */
[----:B------:R-:W-:Y:S02]  /*f040*/  F2FP.F16.F32.PACK_AB R113, R28, R29 ;  /* 0x0000001d1c71723e */ /* 0x000fe400000000ff */
[----:B------:R-:W-:Y:S01]  /*f050*/  F2FP.F16.F32.PACK_AB R114, R117, R116 ;  /* 0x000000747572723e */ /* 0x000fe200000000ff */
[----:B------:R-:W-:Y:S01]  /*f060*/  BSSY B0, `(.L_x_75) ;  /* 0x0000018000007945 */ /* 0x000fe20003800000 */
[----:B------:R-:W-:Y:S01]  /*f070*/  F2FP.F16.F32.PACK_AB R115, R30, R31 ;  /* 0x0000001f1e73723e */ /* 0x000fe200000000ff */
[----:B------:R3:W-:Y:S01]  /*f080*/  STSM.16.M88.4 [R25], R120 ;  /* 0x0000007819007844 */ /* 0x0007e20000000200 */
[----:B------:R-:W-:Y:S01]  /*f090*/  @!PT LDS RZ, [RZ] ;  /* 0x00000000fffff984 */ /* 0x000fe20000000800 */
[----:B------:R-:W-:Y:S01]  /*f0a0*/  @!PT LDS RZ, [RZ] ;  /* 0x00000000fffff984 */ /* 0x000fe20000000800 */
[----:B------:R-:W-:Y:S01]  /*f0b0*/  @!PT LDS RZ, [RZ] ;  /* 0x00000000fffff984 */ /* 0x000fe20000000800 */
[----:B------:R-:W-:Y:S01]  /*f0c0*/  @!PT LDS RZ, [RZ] ;  /* 0x00000000fffff984 */ /* 0x000fe20000000800 */
[----:B------:R4:W-:Y:S06]  /*f0d0*/  MEMBAR.ALL.CTA ;  /* 0x0000000000007992 */ /* 0x0009ec0000008000 */
[----:B----4-:R-:W4:Y:S02]  /*f0e0*/  FENCE.VIEW.ASYNC.S ;  /* 0x00000000000073c6 */ /* 0x010f240000000000 */
[----:B----4-:R-:W-:Y:S06]  /*f0f0*/  BAR.SYNC.DEFER_BLOCKING 0x1, 0x80 ;  /* 0x0042000000007b1d */ /* 0x010fec0000010000 */
[----:B------:R-:W-:Y:S05]  /*f100*/  @P0 BRA `(.L_x_76) ;  /* 0x0000000000340947 */ /* 0x000fea0003800000 */
[----:B------:R-:W-:Y:S01]  /*f110*/  R2UR UR8, R24 ;  /* 0x00000000180872ca */ /* 0x000fe200000e0000 */
[----:B------:R-:W-:Y:S02]  /*f120*/  UIADD3 UR11, -UR37, URZ, URZ ;  /* 0x0000003f250b7290 */ /* 0x000fe4000fffe13f */
[----:B------:R-:W-:Y:S01]  /*f130*/  UIADD3 UR6, UP0, UR50, 0x670, URZ ;  /* 0x0000067032067890 */ /* 0x000fe2000ff1e03f */
[----:B------:R-:W-:Y:S01]  /*f140*/  ULDC UR4, c[0x0][0xa10] ;  /* 0x0002840000047ab9 */ /* 0x000fe20000000800 */
[----:B------:R-:W-:Y:S01]  /*f150*/  UMOV UR9, 0x20 ;  /* 0x0000002000097882 */ /* 0x000fe20000000000 */
[----:B------:R-:W-:Y:S02]  /*f160*/  UIMAD UR11, UR4, UR11, UR38 ;  /* 0x0000000b040b72a4 */ /* 0x000fe4000f8e0226 */
[----:B------:R-:W-:Y:S01]  /*f170*/  UIADD3.X UR7, URZ, UR51, URZ, UP0, !UPT ;  /* 0x000000333f077290 */ /* 0x000fe200087fe43f */
[----:B------:R-:W-:Y:S01]  /*f180*/  UMOV UR10, UR42 ;  /* 0x0000002a000a7c82 */ /* 0x000fe20008000000 */
[----:B------:R-:W-:-:S03]  /*f190*/  UMOV UR12, UR44 ;  /* 0x0000002c000c7c82 */ /* 0x000fc60008000000 */
[----:B------:R-:W-:-:S09]  /*f1a0*/  UIADD3 UR8, UR8, 0x28f00, URZ ;  /* 0x00028f0008087890 */ /* 0x000fd2000fffe03f */
[----:B------:R4:W-:Y:S01]  /*f1b0*/  UTMASTG.4D [UR8], [UR6] ;  /* 0x00000008060073b5 */ /* 0x0009e20008018000 */
[----:B------:R0:W-:Y:S01]  /*f1c0*/  UTMACMDFLUSH ;  /* 0x00000000000079b7 */ /* 0x0001e20000000000 */
[----:B----4-:R-:W-:-:S04]  /*f1d0*/  DEPBAR.LE SB0, 0x1 ;  /* 0x000080400000791a */ /* 0x010fc80000000000 */
.L_x_76:
[----:B------:R-:W-:Y:S05]  /*f1e0*/  BSYNC B0 ;  /* 0x0000000000007941 */ /* 0x000fea0003800000 */
.L_x_75:
        /* <DEDUP_REMOVED lines=12> */
[----:B-----5:R-:W5:Y:S02]  /*f2b0*/  FENCE.VIEW.ASYNC.S ;  /* 0x00000000000073c6 */ /* 0x020f640000000000 */
[----:B-----5:R-:W-:Y:S06]  /*f2c0*/  BAR.SYNC.DEFER_BLOCKING 0x1, 0x80 ;  /* 0x0042000000007b1d */ /* 0x020fec0000010000 */
        /* <DEDUP_REMOVED lines=13> */
[----:B-1----:R-:W-:-:S04]  /*f3a0*/  DEPBAR.LE SB0, 0x1 ;  /* 0x000080400000791a */ /* 0x002fc80000000000 */
.L_x_78:
[----:B------:R-:W-:Y:S05]  /*f3b0*/  BSYNC B0 ;  /* 0x0000000000007941 */ /* 0x000fea0003800000 */
.L_x_77:
        /* <DEDUP_REMOVED lines=28> */
.L_x_80:
[----:B------:R-:W-:Y:S05]  /*f580*/  BSYNC B0 ;  /* 0x0000000000007941 */ /* 0x000fea0003800000 */
.L_x_79:
        /* <DEDUP_REMOVED lines=28> */
.L_x_82:
[----:B------:R-:W-:Y:S05]  /*f750*/  BSYNC B0 ;  /* 0x0000000000007941 */ /* 0x000fea0003800000 */
.L_x_81:
[----:B------:R-:W-:Y:S06]  /*f760*/  BAR.SYNC.DEFER_BLOCKING 0x1, 0x80 ;  /* 0x0042000000007b1d */ /* 0x000fec0000010000 */
[----:B------:R-:W-:Y:S01]  /*f770*/  BSSY B0, `(.L_x_83) ;  /* 0x0000016000007945 */ /* 0x000fe20003800000 */
        /* <DEDUP_REMOVED lines=19> */
[----:B------:R1:W-:Y:S02]  /*f8b0*/  UTMASTG.4D [UR8], [UR6] ;  /* 0x00000008060073b5 */ /* 0x0003e40008018000 */
[----:B-1----:R0:W-:Y:S02]  /*f8c0*/  UTMACMDFLUSH ;  /* 0x00000000000079b7 */ /* 0x0021e40000000000 */
.L_x_84:
[----:B------:R-:W-:Y:S05]  /*f8d0*/  BSYNC B0 ;  /* 0x0000000000007941 */ /* 0x000fea0003800000 */
.L_x_83:
[----:B------:R-:W-:Y:S01]  /*f8e0*/  ULEA UR4, UR49, 0xfffffff8, 0x3 ;  /* 0xfffffff831047891 */ /* 0x000fe2000f8e183f */
[----:B------:R-:W-:-:S04]  /*f8f0*/  DEPBAR.LE SB0, 0x0 ;  /* 0x000080000000791a */ /* 0x000fc80000000000 */
[----:B------:R-:W-:Y:S01]  /*f900*/  ULOP3.LUT UR4, UR4, 0x8, URZ, 0xc0, !UPT ;  /* 0x0000000804047892 */ /* 0x000fe2000f8ec03f */
[----:B------:R-:W-:-:S03]  /*f910*/  LOP3.LUT R19, R19, 0x1, RZ, 0x3c, !PT ;  /* 0x0000000113137812 */ /* 0x000fc600078e3cff */
[----:B------:R-:W-:-:S06]  /*f920*/  ULOP3.LUT UR4, UR4, 0x18, URZ, 0x3c, !UPT ;  /* 0x0000001804047892 */ /* 0x000fcc000f8e3c3f */
[----:B------:R-:W-:Y:S01]  /*f930*/  MOV R0, UR4 ;  /* 0x0000000400007c02 */ /* 0x000fe20008000f00 */
[----:B------:R-:W-:Y:S02]  /*f940*/  ULDC UR4, c[0x0][0xc] ;  /* 0x0000030000047ab9 */ /* 0x000fe40000000800 */
[----:B------:R-:W-:Y:S01]  /*f950*/  VIADD R17, R17, UR4 ;  /* 0x0000000411117c36 */ /* 0x000fe20008000000 */
[----:B------:R-:W-:Y:S01]  /*f960*/  ULDC UR4, c[0x0][0xa00] ;  /* 0x0002800000047ab9 */ /* 0x000fe20000000800 */
[----:B------:R1:W-:Y:S03]  /*f970*/  SYNCS.ARRIVE.TRANS64.A1T0 RZ, [R0+UR36+0x2c290], RZ ;  /* 0x02c290ff00ff79a7 */ /* 0x0003e60008100024 */
[----:B------:R-:W-:-:S13]  /*f980*/  ISETP.GE.AND P0, PT, R17, UR4, PT ;  /* 0x0000000411007c0c */ /* 0x000fda000bf06270 */
[----:B-1----:R-:W-:Y:S05]  /*f990*/  @!P0 BRA `(.L_x_85) ;  /* 0xffffff1000d08947 */ /* 0x002fea000383ffff */
[----:B------:R-:W-:Y:S05]  /*f9a0*/  EXIT ;  /* 0x000000000000794d */ /* 0x000fea0003800000 */
.L_x_6:
[----:B------:R-:W-:-:S08]  /*f9b0*/  NOP ;  /* 0x0000000000007918 */ /* 0x000fd00000000000 */
[----:B------:R-:W2:-:S00]  /*f9c0*/  USETMAXREG.DEALLOC.CTAPOOL 0x18 ;  /* 0x00000018000079c8 */ /* 0x000e8000080e0500 */
[----:B------:R-:W-:-:S13]  /*f9d0*/  PLOP3.LUT P3, PT, PT, PT, UP0, 0x80, 0x0 ;  /* 0x000000000000781c */ /* 0x000fda0003f6f008 */
[----:B--2---:R-:W-:Y:S05]  /*f9e0*/  @!P3 BRA `(.L_x_86) ;  /* 0x0000000c0034b947 */ /* 0x004fea0003800000 */
[----:B------:R-:W-:-:S13]  /*f9f0*/  PLOP3.LUT P2, PT, PT, PT, UP1, 0x80, 0x0 ;  /* 0x000000000000781c */ /* 0x000fda0003f4f018 */
[----:B-1----:R-:W-:Y:S05]  /*fa00*/  @P2 EXIT ;  /* 0x000000000000294d */ /* 0x002fea0003800000 */
[----:B------:R-:W-:Y:S02]  /*fa10*/  ULDC UR4, c[0x0][0xa00] ;  /* 0x0002800000047ab9 */ /* 0x000fe40000000800 */
[----:B------:R-:W-:-:S13]  /*fa20*/  ISETP.GE.AND P2, PT, R17, UR4, PT ;  /* 0x0000000411007c0c */ /* 0x000fda000bf46270 */
[----:B------:R-:W-:Y:S05]  /*fa30*/  @P2 EXIT ;  /* 0x000000000000294d */ /* 0x000fea0003800000 */
[----:B------:R-:W-:Y:S01]  /*fa40*/  LOP3.LUT P2, RZ, R2, 0x1f, RZ, 0xc0, !PT ;  /* 0x0000001f02ff7812 */ /* 0x000fe2000784c0ff */
[----:B------:R-:W-:Y:S01]  /*fa50*/  BSSY B0, `(.L_x_87) ;  /* 0x00000c5000007945 */ /* 0x000fe20003800000 */
[----:B------:R-:W-:Y:S01]  /*fa60*/  MOV R4, 0x1 ;  /* 0x0000000100047802 */ /* 0x000fe20000000f00 */
[----:B------:R-:W-:Y:S01]  /*fa70*/  IMAD.MOV.U32 R5, RZ, RZ, 0x1 ;  /* 0x00000001ff057424 */ /* 0x000fe200078e00ff */
[----:B------:R-:W-:Y:S01]  /*fa80*/  PLOP3.LUT P0, PT, P2, P0, PT, 0x2a, 0x0 ;  /* 0x000000000000781c */ /* 0x000fe20001700572 */
[----:B------:R-:W-:Y:S01]  /*fa90*/  ULOP3.LUT UR24, UR47, 0x2, URZ, 0xfc, !UPT ;  /* 0x000000022f187892 */ /* 0x000fe2000f8efc3f */
[----:B------:R-:W-:Y:S01]  /*faa0*/  MOV R0, RZ ;  /* 0x000000ff00007202 */ /* 0x000fe20000000f00 */
[----:B------:R-:W-:Y:S01]  /*fab0*/  ULDC UR25, c[0x0][0xc] ;  /* 0x0000030000197ab9 */ /* 0x000fe20000000800 */
[----:B------:R-:W-:Y:S01]  /*fac0*/  ULDC.64 UR22, c[0x0][0x198] ;  /* 0x0000660000167ab9 */ /* 0x000fe20000000a00 */
[----:B------:R-:W-:-:S08]  /*fad0*/  ULDC UR26, c[0x0][0xa00] ;  /* 0x00028000001a7ab9 */ /* 0x000fd00000000800 */
.L_x_102:
[----:B------:R-:W1:Y:S01]  /*fae0*/  LDC R6, c[0x0][0xa04] ;  /* 0x00028100ff067b82 */ /* 0x000e620000000800 */
[----:B------:R-:W-:Y:S01]  /*faf0*/  MOV R7, R17 ;  /* 0x0000001100077202 */ /* 0x000fe20000000f00 */
[----:B------:R-:W-:-:S06]  /*fb00*/  UMOV UR4, 0xffffffff ;  /* 0xffffffff00047882 */ /* 0x000fcc0000000000 */
[----:B------:R-:W2:Y:S08]  /*fb10*/  LDC R10, c[0x0][0xa10] ;  /* 0x00028400ff0a7b82 */ /* 0x000eb00000000800 */
[----:B------:R-:W3:Y:S01]  /*fb20*/  LDC R13, c[0x0][0xa1c] ;  /* 0x00028700ff0d7b82 */ /* 0x000ee20000000800 */
[----:B-1----:R-:W-:Y:S02]  /*fb30*/  ISETP.NE.AND P2, PT, R6, 0x1, PT ;  /* 0x000000010600780c */ /* 0x002fe40003f45270 */
[----:B--2---:R-:W-:-:S11]  /*fb40*/  ISETP.NE.AND P3, PT, R10, 0x1, PT ;  /* 0x000000010a00780c */ /* 0x004fd60003f65270 */
[----:B------:R-:W1:Y:S01]  /*fb50*/  @P2 LDC.64 R8, c[0x0][0xa08] ;  /* 0x00028200ff082b82 */ /* 0x000e620000000a00 */
[----:B---3--:R-:W-:-:S07]  /*fb60*/  ISETP.NE.AND P4, PT, R13, 0x1, PT ;  /* 0x000000010d00780c */ /* 0x008fce0003f85270 */
[----:B------:R-:W2:Y:S08]  /*fb70*/  @P3 LDC R12, c[0x0][0xa14] ;  /* 0x00028500ff0c3b82 */ /* 0x000eb00000000800 */
[----:B------:R-:W3:Y:S08]  /*fb80*/  @P3 LDC R11, c[0x0][0xa18] ;  /* 0x00028600ff0b3b82 */ /* 0x000ef00000000800 */
[----:B------:R-:W4:Y:S01]  /*fb90*/  @P4 LDC.64 R2, c[0x0][0xa20] ;  /* 0x00028800ff024b82 */ /* 0x000f220000000a00 */
[----:B-1----:R-:W-:-:S05]  /*fba0*/  @P2 IMAD.HI.U32 R8, R17, R8, RZ ;  /* 0x0000000811082227 */ /* 0x002fca00078e00ff */
[----:B------:R-:W-:-:S04]  /*fbb0*/  @P2 SHF.R.U32.HI R7, RZ, R9, R8 ;  /* 0x00000009ff072219 */ /* 0x000fc80000011608 */
[----:B------:R-:W-:Y:S01]  /*fbc0*/  MOV R9, R7 ;  /* 0x0000000700097202 */ /* 0x000fe20000000f00 */
[----:B--2---:R-:W-:-:S05]  /*fbd0*/  @P3 IMAD.HI.U32 R8, R7, R12, RZ ;  /* 0x0000000c07083227 */ /* 0x004fca00078e00ff */
[----:B---3--:R-:W-:-:S05]  /*fbe0*/  @P3 SHF.R.U32.HI R9, RZ, R11, R8 ;  /* 0x0000000bff093219 */ /* 0x008fca0000011608 */
[----:B----4-:R-:W-:-:S04]  /*fbf0*/  @P4 IMAD.HI.U32 R8, R9, R2, RZ ;  /* 0x0000000209084227 */ /* 0x010fc800078e00ff */
[----:B------:R-:W-:Y:S01]  /*fc00*/  IMAD.MOV.U32 R2, RZ, RZ, R9 ;  /* 0x000000ffff027224 */ /* 0x000fe200078e0009 */
[----:B------:R-:W-:Y:S02]  /*fc10*/  @P4 SHF.R.U32.HI R2, RZ, R3, R8 ;  /* 0x00000003ff024219 */ /* 0x000fe40000011608 */
[----:B------:R-:W-:Y:S02]  /*fc20*/  IADD3 R3, -R9, RZ, RZ ;  /* 0x000000ff09037210 */ /* 0x000fe40007ffe1ff */
[----:B------:R-:W-:-:S03]  /*fc30*/  IADD3 R2, -R2, RZ, RZ ;  /* 0x000000ff02027210 */ /* 0x000fc60007ffe1ff */
[----:B------:R-:W-:Y:S02]  /*fc40*/  IMAD R10, R10, R3, R7 ;  /* 0x000000030a0a7224 */ /* 0x000fe400078e0207 */
[----:B------:R-:W-:Y:S01]  /*fc50*/  IMAD R2, R13, R2, R9 ;  /* 0x000000020d027224 */ /* 0x000fe200078e0209 */
[----:B------:R-:W-:Y:S06]  /*fc60*/  BRA.DIV UR4, `(.L_x_88) ;  /* 0x0000002204ec7947 */ /* 0x000fec000b800000 */
[----:B------:R-:W-:-:S13]  /*fc70*/  ELECT P6, URZ, PT ;  /* 0x00000000003f782f */ /* 0x000fda00038c0000 */
.L_x_140:
[----:B------:R-:W-:Y:S01]  /*fc80*/  IMAD.MOV R3, RZ, RZ, -R7 ;  /* 0x000000ffff037224 */ /* 0x000fe200078e0a07 */
[----:B------:R-:W-:Y:S03]  /*fc90*/  BSSY B1, `(.L_x_89) ;  /* 0x0000049000017945 */ /* 0x000fe60003800000 */
[----:B------:R-:W-:Y:S01]  /*fca0*/  IMAD R3, R6, R3, R17 ;  /* 0x0000000306037224 */ /* 0x000fe200078e0211 */
[----:B------:R-:W-:-:S04]  /*fcb0*/  MOV R6, RZ ;  /* 0x000000ff00067202 */ /* 0x000fc80000000f00 */
[----:B------:R-:W-:Y:S01]  /*fcc0*/  SHF.L.U32 R3, R3, 0x7, RZ ;  /* 0x0000000703037819 */ /* 0x000fe200000006ff */
[----:B------:R-:W-:Y:S06]  /*fcd0*/  @!P6 BRA `(.L_x_90) ;  /* 0x000000040010e947 */ /* 0x000fec0003800000 */
[----:B------:R-:W1:Y:S01]  /*fce0*/  S2R R7, SR_CgaCtaId ;  /* 0x0000000000077919 */ /* 0x000e620000008800 */
[----:B------:R-:W-:-:S04]  /*fcf0*/  MOV R6, 0x400 ;  /* 0x0000040000067802 */ /* 0x000fc80000000f00 */
[----:B-1----:R-:W-:Y:S02]  /*fd00*/  LEA R9, R7, R6, 0x18 ;  /* 0x0000000607097211 */ /* 0x002fe400078ec0ff */
[----:B------:R-:W-:-:S03]  /*fd10*/  SHF.L.U32 R6, R5, 0x1f, RZ ;  /* 0x0000001f05067819 */ /* 0x000fc600000006ff */
[----:B------:R-:W-:-:S04]  /*fd20*/  IMAD R7, R0, 0x8, R9 ;  /* 0x0000000800077824 */ /* 0x000fc800078e0209 */
[----:B------:R-:W1:Y:S02]  /*fd30*/  SYNCS.PHASECHK.TRANS64.TRYWAIT P2, [R7+URZ+0x2c260], R6 ;  /* 0x02c26006070075a7 */ /* 0x000e64000804017f */
[----:B-1----:R-:W-:Y:S05]  /*fd40*/  @!P2 BRA `(.L_x_91) ;  /* 0x0000002000d4a947 */ /* 0x002fea0003800000 */
.L_x_141:
[----:B------:R-:W-:Y:S01]  /*fd50*/  UPRMT UR4, UR24, 0x9910, URZ ;  /* 0x0000991018047896 */ /* 0x000fe2000800003f */
[----:B-1----:R-:W-:-:S03]  /*fd60*/  @P1 MOV R6, 0x3800 ;  /* 0x0000380000061802 */ /* 0x002fc60000000f00 */
[----:B------:R-:W-:Y:S01]  /*fd70*/  UISETP.NE.AND UP0, UPT, UR4, 0x2, UPT ;  /* 0x000000020400788c */ /* 0x000fe2000bf05270 */
[----:B------:R1:W-:Y:S05]  /*fd80*/  @P1 SYNCS.ARRIVE.TRANS64 RZ, [R7+URZ+0x2c250], R6 ;  /* 0x02c2500607ff19a7 */ /* 0x0003ea000800003f */
[----:B------:R-:W-:-:S13]  /*fd90*/  PLOP3.LUT P2, PT, PT, PT, UP0, 0x80, 0x0 ;  /* 0x000000000000781c */ /* 0x000fda0003f4f008 */
[----:B-1----:R-:W-:Y:S05]  /*fda0*/  @P2 BRA `(.L_x_92) ;  /* 0x0000000000042947 */ /* 0x002fea0003800000 */
[----:B------:R-:W-:Y:S01]  /*fdb0*/  BPT.TRAP 0x1 ;  /* 0x000000040000795c */ /* 0x000fe20000300000 */
.L_x_92:
[----:B------:R-:W-:Y:S05]  /*fdc0*/  @P0 BRA `(.L_x_93) ;  /* 0x0000000000040947 */ /* 0x000fea0003800000 */
[----:B------:R-:W-:Y:S01]  /*fdd0*/  BPT.TRAP 0x1 ;  /* 0x000000040000795c */ /* 0x000fe20000300000 */
.L_x_93:
[----:B------:R-:W-:Y:S01]  /*fde0*/  R2UR UR5, R9 ;  /* 0x00000000090572ca */ /* 0x000fe200000e0000 */
[----:B------:R-:W-:Y:S01]  /*fdf0*/  UIADD3 UR4, UP0, UR22, 0xf0, URZ ;  /* 0x000000f016047890 */ /* 0x000fe2000ff1e03f */
[----:B------:R-:W-:Y:S01]  /*fe00*/  R2UR UR14, R0 ;  /* 0x00000000000e72ca */ /* 0x000fe200000e0000 */
[----:B------:R-:W-:Y:S01]  /*fe10*/  UMOV UR10, URZ ;  /* 0x0000003f000a7c82 */ /* 0x000fe20008000000 */
[----:B------:R-:W-:Y:S01]  /*fe20*/  R2UR UR9, R7 ;  /* 0x00000000070972ca */ /* 0x000fe200000e0000 */
[----:B------:R-:W-:Y:S01]  /*fe30*/  UMOV UR6, 0x0 ;  /* 0x0000000000067882 */ /* 0x000fe20000000000 */
[----:B------:R-:W-:Y:S01]  /*fe40*/  R2UR UR11, R3 ;  /* 0x00000000030b72ca */ /* 0x000fe200000e0000 */
[----:B------:R-:W-:Y:S01]  /*fe50*/  UMOV UR7, 0x10000000 ;  /* 0x1000000000077882 */ /* 0x000fe20000000000 */
[----:B------:R-:W-:Y:S01]  /*fe60*/  R2UR UR12, R10 ;  /* 0x000000000a0c72ca */ /* 0x000fe200000e0000 */
[----:B------:R-:W-:Y:S01]  /*fe70*/  UMOV UR16, 0x10 ;  /* 0x0000001000107882 */ /* 0x000fe20000000000 */
[----:B------:R-:W-:Y:S01]  /*fe80*/  R2UR UR13, R2 ;  /* 0x00000000020d72ca */ /* 0x000fe200000e0000 */
[----:B------:R-:W-:Y:S01]  /*fe90*/  UMOV UR18, 0x20 ;  /* 0x0000002000127882 */ /* 0x000fe20000000000 */
[----:B------:R-:W-:Y:S01]  /*fea0*/  UMOV UR20, 0x30 ;  /* 0x0000003000147882 */ /* 0x000fe20000000000 */
[----:B------:R-:W-:Y:S01]  /*feb0*/  UMOV UR21, 0x40 ;  /* 0x0000004000157882 */ /* 0x000fe20000000000 */
[----:B------:R-:W-:Y:S01]  /*fec0*/  IADD3 R0, R0, 0x1, RZ ;  /* 0x0000000100007810 */ /* 0x000fe20007ffe0ff */
[----:B------:R-:W-:-:S02]  /*fed0*/  UIMAD UR14, UR14, 0x3800, UR5 ;  /* 0x000038000e0e78a4 */ /* 0x000fc4000f8e0205 */
[----:B------:R-:W-:Y:S01]  /*fee0*/  UIADD3 UR9, UR9, 0x2c250, URZ ;  /* 0x0002c25009097890 */ /* 0x000fe2000fffe03f */
[C---:B------:R-:W-:Y:S01]  /*fef0*/  ISETP.NE.AND P2, PT, R0.reuse, 0x2, PT ;  /* 0x000000020000780c */ /* 0x040fe20003f45270 */
[----:B------:R-:W-:Y:S02]  /*ff00*/  UIADD3.X UR5, URZ, UR23, URZ, UP0, !UPT ;  /* 0x000000173f057290 */ /* 0x000fe400087fe43f */
[----:B------:R-:W-:Y:S01]  /*ff10*/  UIADD3 UR15, UR14, 0x800, URZ ;  /* 0x000008000e0f7890 */ /* 0x000fe2000fffe03f */
[----:B------:R-:W-:Y:S01]  /*ff20*/  SEL R6, RZ, 0x1, P2 ;  /* 0x00000001ff067807 */ /* 0x000fe20001000000 */
[----:B------:R-:W-:Y:S01]  /*ff30*/  UIADD3 UR17, UR14, 0x1000, URZ ;  /* 0x000010000e117890 */ /* 0x000fe2000fffe03f */
[----:B------:R-:W-:Y:S01]  /*ff40*/  SEL R0, R0, RZ, P2 ;  /* 0x000000ff00007207 */ /* 0x000fe20001000000 */
[----:B------:R-:W-:Y:S01]  /*ff50*/  UMOV UR8, UR14 ;  /* 0x0000000e00087c82 */ /* 0x000fe20008000000 */
[----:B------:R-:W-:Y:S01]  /*ff60*/  UIADD3 UR19, UR14, 0x1800, URZ ;  /* 0x000018000e137890 */ /* 0x000fe2000fffe03f */
[----:B------:R-:W-:Y:S01]  /*ff70*/  LOP3.LUT R5, R5, R6, RZ, 0x3c, !PT ;  /* 0x0000000605057212 */ /* 0x000fe200078e3cff */
[----:B------:R1:W-:Y:S01]  /*ff80*/  UTMALDG.4D [UR8], [UR4], desc[UR6] ;  /* 0x00000608040075b4 */ /* 0x0003e20008019000 */
[----:B------:R-:W-:Y:S01]  /*ff90*/  IMAD.MOV.U32 R6, RZ, RZ, 0x40 ;  /* 0x00000040ff067424 */ /* 0x000fe200078e00ff */
[----:B-1----:R-:W-:Y:S01]  /*ffa0*/  UMOV UR8, UR15 ;  /* 0x0000000f00087c82 */ /* 0x002fe20008000000 */
[----:B------:R-:W-:Y:S01]  /*ffb0*/  UMOV UR10, UR16 ;  /* 0x00000010000a7c82 */ /* 0x000fe20008000000 */
[----:B------:R-:W-:Y:S01]  /*ffc0*/  UIADD3 UR15, UR14, 0x2000, URZ ;  /* 0x000020000e0f7890 */ /* 0x000fe2000fffe03f */
[----:B------:R1:W-:Y:S01]  /*ffd0*/  UTMALDG.4D [UR8], [UR4], desc[UR6] ;  /* 0x00000608040075b4 */ /* 0x0003e20008019000 */
[----:B------:R-:W-:Y:S01]  /*ffe0*/  UIADD3 UR16, UR14, 0x2800, URZ ;  /* 0x000028000e107890 */ /* 0x000fe2000fffe03f */
[----:B-1----:R-:W-:Y:S01]  /*fff0*/  UMOV UR8, UR17 ;  /* 0x0000001100087c82 */ /* 0x002fe20008000000 */
[----:B------:R-:W-:Y:S01]  /*10000*/  UMOV UR10, UR18 ;  /* 0x00000012000a7c82 */ /* 0x000fe20008000000 */
[----:B------:R-:W-:Y:S01]  /*10010*/  UIADD3 UR17, UR14, 0x3000, URZ ;  /* 0x000030000e117890 */ /* 0x000fe2000fffe03f */
[----:B------:R1:W-:Y:S02]  /*10020*/  UTMALDG.4D [UR8], [UR4], desc[UR6] ;  /* 0x00000608040075b4 */ /* 0x0003e40008019000 */
[----:B------:R-:W-:Y:S01]  /*10030*/  UMOV UR14, 0x50 ;  /* 0x00000050000e7882 */ /* 0x000fe20000000000 */
[----:B-1----:R-:W-:Y:S01]  /*10040*/  UMOV UR8, UR19 ;  /* 0x0000001300087c82 */ /* 0x002fe20008000000 */
[----:B------:R-:W-:-:S02]  /*10050*/  UMOV UR10, UR20 ;  /* 0x00000014000a7c82 */ /* 0x000fc40008000000 */
[----:B------:R1:W-:Y:S02]  /*10060*/  UTMALDG.4D [UR8], [UR4], desc[UR6] ;  /* 0x00000608040075b4 */ /* 0x0003e40008019000 */
[----:B-1----:R-:W-:Y:S01]  /*10070*/  UMOV UR8, UR15 ;  /* 0x0000000f00087c82 */ /* 0x002fe20008000000 */
[----:B------:R-:W-:Y:S02]  /*10080*/  UMOV UR10, UR21 ;  /* 0x00000015000a7c82 */ /* 0x000fe40008000000 */
[----:B------:R1:W-:Y:S02]  /*10090*/  UTMALDG.4D [UR8], [UR4], desc[UR6] ;  /* 0x00000608040075b4 */ /* 0x0003e40008019000 */
[----:B-1----:R-:W-:Y:S01]  /*100a0*/  UMOV UR8, UR16 ;  /* 0x0000001000087c82 */ /* 0x002fe20008000000 */
[----:B------:R-:W-:Y:S01]  /*100b0*/  UMOV UR10, UR14 ;  /* 0x0000000e000a7c82 */ /* 0x000fe20008000000 */
[----:B------:R-:W-:Y:S01]  /*100c0*/  UMOV UR14, 0x60 ;  /* 0x00000060000e7882 */ /* 0x000fe20000000000 */
[----:B------:R1:W-:Y:S02]  /*100d0*/  UTMALDG.4D [UR8], [UR4], desc[UR6] ;  /* 0x00000608040075b4 */ /* 0x0003e40008019000 */
[----:B-1----:R-:W-:Y:S01]  /*100e0*/  UMOV UR8, UR17 ;  /* 0x0000001100087c82 */ /* 0x002fe20008000000 */
[----:B------:R-:W-:-:S02]  /*100f0*/  UMOV UR10, UR14 ;  /* 0x0000000e000a7c82 */ /* 0x000fc40008000000 */
[----:B------:R1:W-:Y:S02]  /*10100*/  UTMALDG.4D [UR8], [UR4], desc[UR6] ;  /* 0x00000608040075b4 */ /* 0x0003e40008019000 */
[----:B-1----:R-:W-:Y:S01]  /*10110*/  NOP ;  /* 0x0000000000007918 */ /* 0x002fe20000000000 */
.L_x_90:
[----:B------:R-:W-:Y:S05]  /*10120*/  BSYNC B1 ;  /* 0x0000000000017941 */ /* 0x000fea0003800000 */
.L_x_89:
[----:B------:R-:W-:Y:S01]  /*10130*/  LOP3.LUT P2, RZ, R4, 0xff, RZ, 0xc0, !PT ;  /* 0x000000ff04ff7812 */ /* 0x000fe2000784c0ff */
[----:B------:R-:W-:-:S12]  /*10140*/  BSSY B1, `(.L_x_94) ;  /* 0x0000009000017945 */ /* 0x000fd80003800000 */
[----:B------:R-:W-:Y:S05]  /*10150*/  @!P2 BRA `(.L_x_95) ;  /* 0x00000000001ca947 */ /* 0x000fea0003800000 */
[----:B------:R-:W1:Y:S01]  /*10160*/  S2R R7, SR_CgaCtaId ;  /* 0x0000000000077919 */ /* 0x000e620000008800 */
[----:B------:R-:W-:-:S04]  /*10170*/  MOV R4, 0x400 ;  /* 0x0000040000047802 */ /* 0x000fc80000000f00 */
[----:B-1----:R-:W-:Y:S02]  /*10180*/  LEA R7, R7, R4, 0x18 ;  /* 0x0000000407077211 */ /* 0x002fe400078ec0ff */
[----:B------:R-:W-:Y:S02]  /*10190*/  SHF.L.U32 R4, RZ, 0x1f, RZ ;  /* 0x0000001fff047819 */ /* 0x000fe400000006ff */
[----:B------:R1:W-:Y:S02]  /*101a0*/  SYNCS.ARRIVE.TRANS64.A1T0 RZ, [R7+URZ+0x2c2b0], RZ ;  /* 0x02c2b0ff07ff79a7 */ /* 0x0003e4000810003f */
[----:B------:R-:W2:Y:S02]  /*101b0*/  SYNCS.PHASECHK.TRANS64.TRYWAIT P2, [R7+URZ+0x2c2b0], R4 ;  /* 0x02c2b004070075a7 */ /* 0x000ea4000804017f */
[----:B-12---:R-:W-:Y:S05]  /*101c0*/  @!P2 BRA `(.L_x_96) ;  /* 0x0000001c00c8a947 */ /* 0x006fea0003800000 */
.L_x_95:
[----:B------:R-:W-:Y:S05]  /*101d0*/  BSYNC B1 ;  /* 0x0000000000017941 */ /* 0x000fea0003800000 */
.L_x_94:
[----:B------:R-:W-:Y:S04]  /*101e0*/  BSSY B1, `(.L_x_97) ;  /* 0x0000047000017945 */ /* 0x000fe80003800000 */
[----:B------:R-:W-:Y:S05]  /*101f0*/  @!P6 BRA `(.L_x_98) ;  /* 0x000000040014e947 */ /* 0x000fea0003800000 */
[----:B-1----:R-:W1:Y:S01]  /*10200*/  S2R R7, SR_CgaCtaId ;  /* 0x0000000000077919 */ /* 0x002e620000008800 */
[----:B------:R-:W-:Y:S02]  /*10210*/  MOV R4, 0x400 ;  /* 0x0000040000047802 */ /* 0x000fe40000000f00 */
[----:B------:R-:W-:Y:S02]  /*10220*/  SHF.L.U32 R9, R5, 0x1f, RZ ;  /* 0x0000001f05097819 */ /* 0x000fe400000006ff */
[----:B-1----:R-:W-:-:S04]  /*10230*/  LEA R7, R7, R4, 0x18 ;  /* 0x0000000407077211 */ /* 0x002fc800078ec0ff */
[----:B------:R-:W-:-:S04]  /*10240*/  LEA R4, R0, R7, 0x3 ;  /* 0x0000000700047211 */ /* 0x000fc800078e18ff */
[----:B------:R-:W1:Y:S02]  /*10250*/  SYNCS.PHASECHK.TRANS64.TRYWAIT P2, [R4+URZ+0x2c260], R9 ;  /* 0x02c26009040075a7 */ /* 0x000e64000804017f */
[----:B-1----:R-:W-:Y:S05]  /*10260*/  @!P2 BRA `(.L_x_99) ;  /* 0x0000001c00b4a947 */ /* 0x002fea0003800000 */
.L_x_142:
[----:B------:R-:W-:Y:S01]  /*10270*/  UPRMT UR4, UR24, 0x9910, URZ ;  /* 0x0000991018047896 */ /* 0x000fe2000800003f */
[----:B-1----:R-:W-:-:S03]  /*10280*/  @P1 MOV R9, 0x3800 ;  /* 0x0000380000091802 */ /* 0x002fc60000000f00 */
[----:B------:R-:W-:Y:S01]  /*10290*/  UISETP.NE.AND UP0, UPT, UR4, 0x2, UPT ;  /* 0x000000020400788c */ /* 0x000fe2000bf05270 */
[----:B------:R1:W-:Y:S05]  /*102a0*/  @P1 SYNCS.ARRIVE.TRANS64 RZ, [R4+URZ+0x2c250], R9 ;  /* 0x02c2500904ff19a7 */ /* 0x0003ea000800003f */
[----:B------:R-:W-:-:S13]  /*102b0*/  PLOP3.LUT P2, PT, PT, PT, UP0, 0x80, 0x0 ;  /* 0x000000000000781c */ /* 0x000fda0003f4f008 */
[----:B-1----:R-:W-:Y:S05]  /*102c0*/  @P2 BRA `(.L_x_100) ;  /* 0x0000000000042947 */ /* 0x002fea0003800000 */
[----:B------:R-:W-:Y:S01]  /*102d0*/  BPT.TRAP 0x1 ;  /* 0x000000040000795c */ /* 0x000fe20000300000 */
.L_x_100:
[----:B------:R-:W-:Y:S05]  /*102e0*/  @P0 BRA `(.L_x_101) ;  /* 0x0000000000040947 */ /* 0x000fea0003800000 */
[----:B------:R-:W-:Y:S01]  /*102f0*/  BPT.TRAP 0x1 ;  /* 0x000000040000795c */ /* 0x000fe20000300000 */
.L_x_101:
        /* <DEDUP_REMOVED lines=15> */
[----:B------:R-:W-:Y:S01]  /*103f0*/  UIMAD UR14, UR14, 0x3800, UR5 ;  /* 0x000038000e0e78a4 */ /* 0x000fe2000f8e0205 */
[----:B------:R-:W-:Y:S01]  /*10400*/  VIADD R0, R0, 0x1 ;  /* 0x0000000100007836 */ /* 0x000fe20000000000 */
[----:B------:R-:W-:-:S02]  /*10410*/  UIADD3.X UR5, URZ, UR23, URZ, UP0, !UPT ;  /* 0x000000173f057290 */ /* 0x000fc400087fe43f */
[----:B------:R-:W-:Y:S02]  /*10420*/  UIADD3 UR11, UR11, UR8, URZ ;  /* 0x000000080b0b7290 */ /* 0x000fe4000fffe03f */
[----:B------:R-:W-:Y:S01]  /*10430*/  UIADD3 UR9, UR9, 0x2c250, URZ ;  /* 0x0002c25009097890 */ /* 0x000fe2000fffe03f */
[C---:B------:R-:W-:Y:S01]  /*10440*/  ISETP.NE.AND P2, PT, R0.reuse, 0x2, PT ;  /* 0x000000020000780c */ /* 0x040fe20003f45270 */
[----:B------:R-:W-:Y:S02]  /*10450*/  UIADD3 UR15, UR14, 0x800, URZ ;  /* 0x000008000e0f7890 */ /* 0x000fe4000fffe03f */
[----:B------:R-:W-:Y:S01]  /*10460*/  UIADD3 UR17, UR14, 0x1000, URZ ;  /* 0x000010000e117890 */ /* 0x000fe2000fffe03f */
[----:B------:R-:W-:Y:S01]  /*10470*/  SEL R2, RZ, 0x1, P2 ;  /* 0x00000001ff027807 */ /* 0x000fe20001000000 */
[----:B------:R-:W-:Y:S01]  /*10480*/  UMOV UR8, UR14 ;  /* 0x0000000e00087c82 */ /* 0x000fe20008000000 */
[----:B------:R-:W-:Y:S01]  /*10490*/  UIADD3 UR19, UR14, 0x1800, URZ ;  /* 0x000018000e137890 */ /* 0x000fe2000fffe03f */
[----:B------:R-:W-:Y:S01]  /*104a0*/  SEL R0, R0, RZ, P2 ;  /* 0x000000ff00007207 */ /* 0x000fe20001000000 */
[----:B------:R1:W-:Y:S01]  /*104b0*/  UTMALDG.4D [UR8], [UR4], desc[UR6] ;  /* 0x00000608040075b4 */ /* 0x0003e20008019000 */
[----:B------:R-:W-:Y:S01]  /*104c0*/  LOP3.LUT R5, R5, R2, RZ, 0x3c, !PT ;  /* 0x0000000205057212 */ /* 0x000fe200078e3cff */
        /* <DEDUP_REMOVED lines=23> */
[----:B--2---:R-:W-:Y:S01]  /*10640*/  NOP ;  /* 0x0000000000007918 */ /* 0x004fe20000000000 */
.L_x_98:
[----:B------:R-:W-:Y:S05]  /*10650*/  BSYNC B1 ;  /* 0x0000000000017941 */ /* 0x000fea0003800000 */
.L_x_97:
[----:B------:R-:W-:Y:S02]  /*10660*/  IADD3 R17, R17, UR25, RZ ;  /* 0x0000001911117c10 */ /* 0x000fe4000fffe0ff */
[----:B-1----:R-:W-:Y:S02]  /*10670*/  PRMT R4, RZ, 0x7610, R4 ;  /* 0x00007610ff047816 */ /* 0x002fe40000000004 */
[----:B------:R-:W-:-:S13]  /*10680*/  ISETP.GE.AND P2, PT, R17, UR26, PT ;  /* 0x0000001a11007c0c */ /* 0x000fda000bf46270 */
[----:B------:R-:W-:Y:S05]  /*10690*/  @!P2 BRA `(.L_x_102) ;  /* 0xfffffff40010a947 */ /* 0x000fea000383ffff */
[----:B------:R-:W-:Y:S05]  /*106a0*/  BSYNC B0 ;  /* 0x0000000000007941 */ /* 0x000fea0003800000 */
.L_x_87:
[----:B------:R-:W-:Y:S05]  /*106b0*/  EXIT ;  /* 0x000000000000794d */ /* 0x000fea0003800000 */
.L_x_86:
[----:B-1----:R-:W-:Y:S02]  /*106c0*/  ULDC UR4, c[0x0][0xa00] ;  /* 0x0002800000047ab9 */ /* 0x002fe40000000800 */
[----:B------:R-:W-:-:S13]  /*106d0*/  ISETP.GE.AND P0, PT, R17, UR4, PT ;  /* 0x0000000411007c0c */ /* 0x000fda000bf06270 */
[----:B------:R-:W-:Y:S05]  /*106e0*/  @P0 EXIT ;  /* 0x000000000000094d */ /* 0x000fea0003800000 */
[----:B------:R-:W-:Y:S01]  /*106f0*/  LOP3.LUT P0, RZ, R2, 0x1f, RZ, 0xc0, !PT ;  /* 0x0000001f02ff7812 */ /* 0x000fe2000780c0ff */
[----:B------:R-:W-:Y:S01]  /*10700*/  BSSY B0, `(.L_x_103) ;  /* 0x000015a000007945 */ /* 0x000fe20003800000 */
[----:B------:R-:W-:Y:S01]  /*10710*/  MOV R4, 0x1 ;  /* 0x0000000100047802 */ /* 0x000fe20000000f00 */
[----:B------:R-:W-:Y:S01]  /*10720*/  IMAD.MOV.U32 R5, RZ, RZ, RZ ;  /* 0x000000ffff057224 */ /* 0x000fe200078e00ff */
[----:B------:R-:W-:Y:S01]  /*10730*/  PLOP3.LUT P0, PT, P0, P2, PT, 0x2a, 0x0 ;  /* 0x000000000000781c */ /* 0x000fe20000704572 */
[----:B------:R-:W-:Y:S01]  /*10740*/  ULOP3.LUT UR20, UR48, 0x2, URZ, 0xfc, !UPT ;  /* 0x0000000230147892 */ /* 0x000fe2000f8efc3f */
[----:B------:R-:W-:Y:S01]  /*10750*/  MOV R0, 0x1 ;  /* 0x0000000100007802 */ /* 0x000fe20000000f00 */
[----:B------:R-:W-:Y:S01]  /*10760*/  ULDC.64 UR16, c[0x0][0x198] ;  /* 0x0000660000107ab9 */ /* 0x000fe20000000a00 */
[----:B------:R-:W-:-:S09]  /*10770*/  ULDC UR21, c[0x0][0xc] ;  /* 0x0000030000157ab9 */ /* 0x000fd20000000800 */
.L_x_130:
[----:B------:R-:W1:Y:S01]  /*10780*/  LDC R2, c[0x0][0xa04] ;  /* 0x00028100ff027b82 */ /* 0x000e620000000800 */
[----:B------:R-:W-:-:S07]  /*10790*/  UMOV UR4, 0xffffffff ;  /* 0xffffffff00047882 */ /* 0x000fce0000000000 */
        /* <DEDUP_REMOVED lines=9> */
[----:B-1----:R-:W-:Y:S01]  /*10830*/  @P3 IMAD.HI.U32 R10, R17, R6, RZ ;  /* 0x00000006110a3227 */ /* 0x002fe200078e00ff */
[----:B------:R-:W-:-:S04]  /*10840*/  MOV R6, R17 ;  /* 0x0000001100067202 */ /* 0x000fc80000000f00 */
[----:B------:R-:W-:-:S05]  /*10850*/  @P3 SHF.R.U32.HI R6, RZ, R7, R10 ;  /* 0x00000007ff063219 */ /* 0x000fca000001160a */
[----:B--2---:R-:W-:-:S04]  /*10860*/  @P4 IMAD.HI.U32 R9, R6, R9, RZ ;  /* 0x0000000906094227 */ /* 0x004fc800078e00ff */
[----:B------:R-:W-:Y:S01]  /*10870*/  IMAD.MOV.U32 R7, RZ, RZ, R6 ;  /* 0x000000ffff077224 */ /* 0x000fe200078e0006 */
[----:B---3--:R-:W-:-:S04]  /*10880*/  @P4 SHF.R.U32.HI R7, RZ, R12, R9 ;  /* 0x0000000cff074219 */ /* 0x008fc80000011609 */
[----:B------:R-:W-:Y:S01]  /*10890*/  MOV R9, R7 ;  /* 0x0000000700097202 */ /* 0x000fe20000000f00 */
[----:B----4-:R-:W-:-:S05]  /*108a0*/  @P5 IMAD.HI.U32 R2, R7, R2, RZ ;  /* 0x0000000207025227 */ /* 0x010fca00078e00ff */
[----:B------:R-:W-:Y:S02]  /*108b0*/  @P5 SHF.R.U32.HI R9, RZ, R3, R2 ;  /* 0x00000003ff095219 */ /* 0x000fe40000011602 */
[----:B------:R-:W-:-:S05]  /*108c0*/  IADD3 R3, -R7, RZ, RZ ;  /* 0x000000ff07037210 */ /* 0x000fca0007ffe1ff */
[----:B------:R-:W-:Y:S02]  /*108d0*/  IMAD R2, R11, R3, R6 ;  /* 0x000000030b027224 */ /* 0x000fe400078e0206 */
[----:B------:R-:W-:-:S04]  /*108e0*/  IMAD.MOV R3, RZ, RZ, -R9 ;  /* 0x000000ffff037224 */ /* 0x000fc800078e0a09 */
[----:B------:R-:W-:Y:S01]  /*108f0*/  IMAD R3, R8, R3, R7 ;  /* 0x0000000308037224 */ /* 0x000fe200078e0207 */
[----:B------:R-:W-:Y:S06]  /*10900*/  BRA.DIV UR4, `(.L_x_104) ;  /* 0x0000001a04207947 */ /* 0x000fec000b800000 */
[----:B------:R-:W-:-:S13]  /*10910*/  ELECT P6, URZ, PT ;  /* 0x00000000003f782f */ /* 0x000fda00038c0000 */
.L_x_145:
[----:B------:R-:W1:Y:S01]  /*10920*/  LDC R6, c[0x0][0x28c] ;  /* 0x0000a300ff067b82 */ /* 0x000e620000000800 */
[----:B------:R-:W-:Y:S01]  /*10930*/  BSSY B1, `(.L_x_105) ;  /* 0x0000045000017945 */ /* 0x000fe20003800000 */
[----:B-1----:R-:W-:-:S13]  /*10940*/  ISETP.GT.AND P3, PT, R6, RZ, P6 ;  /* 0x000000ff0600720c */ /* 0x002fda0003764270 */
[----:B------:R-:W-:Y:S05]  /*10950*/  @!P3 BRA `(.L_x_106) ;  /* 0x000000040008b947 */ /* 0x000fea0003800000 */
[----:B------:R-:W1:Y:S01]  /*10960*/  S2R R8, SR_CgaCtaId ;  /* 0x0000000000087919 */ /* 0x000e620000008800 */
[----:B------:R-:W-:-:S04]  /*10970*/  MOV R7, 0x400 ;  /* 0x0000040000077802 */ /* 0x000fc80000000f00 */
[----:B-1----:R-:W-:Y:S02]  /*10980*/  LEA R10, R8, R7, 0x18 ;  /* 0x00000007080a7211 */ /* 0x002fe400078ec0ff */
[----:B------:R-:W-:Y:S02]  /*10990*/  SHF.L.U32 R7, R0, 0x1f, RZ ;  /* 0x0000001f00077819 */ /* 0x000fe400000006ff */
[----:B------:R-:W-:-:S04]  /*109a0*/  LEA R8, R5, R10, 0x3 ;  /* 0x0000000a05087211 */ /* 0x000fc800078e18ff */
[----:B------:R-:W1:Y:S02]  /*109b0*/  SYNCS.PHASECHK.TRANS64.TRYWAIT P4, [R8+URZ+0x2c228], R7 ;  /* 0x02c22807080075a7 */ /* 0x000e64000808017f */
[----:B-1----:R-:W-:Y:S05]  /*109c0*/  @!P4 BRA `(.L_x_107) ;  /* 0x000000180010c947 */ /* 0x002fea0003800000 */
.L_x_146:
[----:B------:R-:W-:Y:S01]  /*109d0*/  UPRMT UR4, UR20, 0x9910, URZ ;  /* 0x0000991014047896 */ /* 0x000fe2000800003f */
[----:B-1----:R-:W-:-:S03]  /*109e0*/  @P2 MOV R7, 0x7000 ;  /* 0x0000700000072802 */ /* 0x002fc60000000f00 */
[----:B------:R-:W-:Y:S01]  /*109f0*/  UISETP.NE.AND UP0, UPT, UR4, 0x2, UPT ;  /* 0x000000020400788c */ /* 0x000fe2000bf05270 */
[----:B------:R1:W-:Y:S05]  /*10a00*/  @P2 SYNCS.ARRIVE.TRANS64 RZ, [R8+URZ+0x2c200], R7 ;  /* 0x02c2000708ff29a7 */ /* 0x0003ea000800003f */
[----:B------:R-:W-:-:S13]  /*10a10*/  PLOP3.LUT P4, PT, PT, PT, UP0, 0x80, 0x0 ;  /* 0x000000000000781c */ /* 0x000fda0003f8f008 */
[----:B-1----:R-:W-:Y:S05]  /*10a20*/  @P4 BRA `(.L_x_108) ;  /* 0x0000000000044947 */ /* 0x002fea0003800000 */
[----:B------:R-:W-:Y:S01]  /*10a30*/  BPT.TRAP 0x1 ;  /* 0x000000040000795c */ /* 0x000fe20000300000 */
.L_x_108:
[----:B------:R-:W-:Y:S05]  /*10a40*/  @P0 BRA `(.L_x_109) ;  /* 0x0000000000040947 */ /* 0x000fea0003800000 */
[----:B------:R-:W-:Y:S01]  /*10a50*/  BPT.TRAP 0x1 ;  /* 0x000000040000795c */ /* 0x000fe20000300000 */
.L_x_109:
[----:B------:R-:W-:Y:S01]  /*10a60*/  IMAD R10, R5, 0x7000, R10 ;  /* 0x00007000050a7824 */ /* 0x000fe200078e020a */
[----:B------:R-:W-:Y:S01]  /*10a70*/  R2UR UR9, R8 ;  /* 0x00000000080972ca */ /* 0x000fe200000e0000 */
[----:B------:R-:W-:Y:S01]  /*10a80*/  UIADD3 UR4, UP0, UR16, 0x1f0, URZ ;  /* 0x000001f010047890 */ /* 0x000fe2000ff1e03f */
[----:B------:R-:W-:Y:S01]  /*10a90*/  R2UR UR12, R2 ;  /* 0x00000000020c72ca */ /* 0x000fe200000e0000 */
[----:B------:R-:W-:Y:S01]  /*10aa0*/  UMOV UR10, URZ ;  /* 0x0000003f000a7c82 */ /* 0x000fe20008000000 */
[----:B------:R-:W-:Y:S01]  /*10ab0*/  R2UR UR14, R10 ;  /* 0x000000000a0e72ca */ /* 0x000fe200000e0000 */
[----:B------:R-:W-:Y:S01]  /*10ac0*/  UIADD3.X UR5, URZ, UR17, URZ, UP0, !UPT ;  /* 0x000000113f057290 */ /* 0x000fe200087fe43f */
[----:B------:R-:W-:Y:S01]  /*10ad0*/  R2UR UR13, R3 ;  /* 0x00000000030d72ca */ /* 0x000fe200000e0000 */
[----:B------:R-:W-:Y:S01]  /*10ae0*/  UMOV UR6, 0x0 ;  /* 0x0000000000067882 */ /* 0x000fe20000000000 */
[----:B------:R-:W-:Y:S01]  /*10af0*/  UMOV UR7, 0x10000000 ;  /* 0x1000000000077882 */ /* 0x000fe20000000000 */
[----:B------:R-:W-:Y:S01]  /*10b00*/  UMOV UR11, URZ ;  /* 0x0000003f000b7c82 */ /* 0x000fe20008000000 */
[----:B------:R-:W-:Y:S01]  /*10b10*/  UMOV UR22, 0x10 ;  /* 0x0000001000167882 */ /* 0x000fe20000000000 */
[----:B------:R-:W-:Y:S01]  /*10b20*/  UMOV UR23, 0x20 ;  /* 0x0000002000177882 */ /* 0x000fe20000000000 */
[----:B------:R-:W-:Y:S01]  /*10b30*/  UMOV UR24, 0x30 ;  /* 0x0000003000187882 */ /* 0x000fe20000000000 */
[----:B------:R-:W-:Y:S01]  /*10b40*/  UIADD3 UR9, UR9, 0x2c200, URZ ;  /* 0x0002c20009097890 */ /* 0x000fe2000fffe03f */
[----:B------:R-:W-:Y:S01]  /*10b50*/  VIADD R5, R5, 0x1 ;  /* 0x0000000105057836 */ /* 0x000fe20000000000 */
[----:B------:R-:W-:-:S02]  /*10b60*/  UMOV UR25, 0x40 ;  /* 0x0000004000197882 */ /* 0x000fc40000000000 */
[----:B------:R-:W-:Y:S02]  /*10b70*/  UIADD3 UR8, UR14, 0x7000, URZ ;  /* 0x000070000e087890 */ /* 0x000fe4000fffe03f */
[----:B------:R-:W-:Y:S01]  /*10b80*/  UIADD3 UR15, UR14, 0x8000, URZ ;  /* 0x000080000e0f7890 */ /* 0x000fe2000fffe03f */
[C---:B------:R-:W-:Y:S01]  /*10b90*/  ISETP.NE.AND P4, PT, R5.reuse, 0x5, PT ;  /* 0x000000050500780c */ /* 0x040fe20003f85270 */
[----:B------:R-:W-:Y:S02]  /*10ba0*/  UIADD3 UR18, UR14, 0x9000, URZ ;  /* 0x000090000e127890 */ /* 0x000fe4000fffe03f */
[----:B------:R-:W-:Y:S01]  /*10bb0*/  UIADD3 UR19, UR14, 0xa000, URZ ;  /* 0x0000a0000e137890 */ /* 0x000fe2000fffe03f */
[----:B------:R-:W-:Y:S02]  /*10bc0*/  SEL R7, RZ, 0x1, P4 ;  /* 0x00000001ff077807 */ /* 0x000fe40002000000 */
[----:B------:R1:W-:Y:S01]  /*10bd0*/  UTMALDG.4D [UR8], [UR4], desc[UR6] ;  /* 0x00000608040075b4 */ /* 0x0003e20008019000 */
[----:B------:R-:W-:-:S02]  /*10be0*/  SEL R5, R5, RZ, P4 ;  /* 0x000000ff05057207 */ /* 0x000fc40002000000 */
[----:B------:R-:W-:Y:S01]  /*10bf0*/  LOP3.LUT R0, R0, R7, RZ, 0x3c, !PT ;  /* 0x0000000700007212 */ /* 0x000fe200078e3cff */
[----:B-1----:R-:W-:Y:S01]  /*10c00*/  UMOV UR8, UR15 ;  /* 0x0000000f00087c82 */ /* 0x002fe20008000000 */
[----:B------:R-:W-:Y:S01]  /*10c10*/  UMOV UR10, UR22 ;  /* 0x00000016000a7c82 */ /* 0x000fe20008000000 */
[----:B------:R-:W-:Y:S01]  /*10c20*/  UIADD3 UR15, UR14, 0xb000, URZ ;  /* 0x0000b0000e0f7890 */ /* 0x000fe2000fffe03f */
[----:B------:R1:W-:Y:S02]  /*10c30*/  UTMALDG.4D [UR8], [UR4], desc[UR6] ;  /* 0x00000608040075b4 */ /* 0x0003e40008019000 */
[----:B-1----:R-:W-:Y:S01]  /*10c40*/  UMOV UR8, UR18 ;  /* 0x0000001200087c82 */ /* 0x002fe20008000000 */
[----:B------:R-:W-:Y:S01]  /*10c50*/  UMOV UR10, UR23 ;  /* 0x00000017000a7c82 */ /* 0x000fe20008000000 */
[----:B------:R-:W-:Y:S01]  /*10c60*/  UIADD3 UR18, UR14, 0xc000, URZ ;  /* 0x0000c0000e127890 */ /* 0x000fe2000fffe03f */
[----:B------:R1:W-:Y:S01]  /*10c70*/  UTMALDG.4D [UR8], [UR4], desc[UR6] ;  /* 0x00000608040075b4 */ /* 0x0003e20008019000 */
[----:B------:R-:W-:Y:S01]  /*10c80*/  UIADD3 UR14, UR14, 0xd000, URZ ;  /* 0x0000d0000e0e7890 */ /* 0x000fe2000fffe03f */
[----:B-1----:R-:W-:Y:S01]  /*10c90*/  UMOV UR8, UR19 ;  /* 0x0000001300087c82 */ /* 0x002fe20008000000 */
[----:B------:R-:W-:-:S02]  /*10ca0*/  UMOV UR10, UR24 ;  /* 0x00000018000a7c82 */ /* 0x000fc40008000000 */
[----:B------:R1:W-:Y:S02]  /*10cb0*/  UTMALDG.4D [UR8], [UR4], desc[UR6] ;  /* 0x00000608040075b4 */ /* 0x0003e40008019000 */
[----:B-1----:R-:W-:Y:S01]  /*10cc0*/  UMOV UR8, UR15 ;  /* 0x0000000f00087c82 */ /* 0x002fe20008000000 */
[----:B------:R-:W-:Y:S01]  /*10cd0*/  UMOV UR10, UR25 ;  /* 0x00000019000a7c82 */ /* 0x000fe20008000000 */
[----:B------:R-:W-:Y:S01]  /*10ce0*/  UMOV UR15, 0x50 ;  /* 0x00000050000f7882 */ /* 0x000fe20000000000 */
        /* <DEDUP_REMOVED lines=9> */
.L_x_106:
[----:B------:R-:W-:Y:S05]  /*10d80*/  BSYNC B1 ;  /* 0x0000000000017941 */ /* 0x000fea0003800000 */
.L_x_105:
        /* <DEDUP_REMOVED lines=10> */
.L_x_111:
[----:B------:R-:W-:Y:S05]  /*10e30*/  BSYNC B1 ;  /* 0x0000000000017941 */ /* 0x000fea0003800000 */
.L_x_110:
[----:B------:R-:W-:Y:S01]  /*10e40*/  BSSY B1, `(.L_x_113) ;  /* 0x0000046000017945 */ /* 0x000fe20003800000 */
[----:B------:R-:W-:-:S03]  /*10e50*/  MOV R9, RZ ;  /* 0x000000ff00097202 */ /* 0x000fc60000000f00 */
        /* <DEDUP_REMOVED lines=8> */
.L_x_147:
[----:B------:R-:W-:Y:S01]  /*10ee0*/  UPRMT UR4, UR20, 0x9910, URZ ;  /* 0x0000991014047896 */ /* 0x000fe2000800003f */
[----:B-1----:R-:W-:-:S03]  /*10ef0*/  @P2 IMAD.MOV.U32 R8, RZ, RZ, 0x7000 ;  /* 0x00007000ff082424 */ /* 0x002fc600078e00ff */
[----:B------:R-:W-:Y:S01]  /*10f00*/  UISETP.NE.AND UP0, UPT, UR4, 0x2, UPT ;  /* 0x000000020400788c */ /* 0x000fe2000bf05270 */
[----:B------:R1:W-:Y:S05]  /*10f10*/  @P2 SYNCS.ARRIVE.TRANS64 RZ, [R7+URZ+0x2c200], R8 ;  /* 0x02c2000807ff29a7 */ /* 0x0003ea000800003f */
[----:B------:R-:W-:-:S13]  /*10f20*/  PLOP3.LUT P3, PT, PT, PT, UP0, 0x80, 0x0 ;  /* 0x000000000000781c */ /* 0x000fda0003f6f008 */
[----:B-1----:R-:W-:Y:S05]  /*10f30*/  @P3 BRA `(.L_x_116) ;  /* 0x0000000000043947 */ /* 0x002fea0003800000 */
[----:B------:R-:W-:Y:S01]  /*10f40*/  BPT.TRAP 0x1 ;  /* 0x000000040000795c */ /* 0x000fe20000300000 */
.L_x_116:
[----:B------:R-:W-:Y:S05]  /*10f50*/  @P0 BRA `(.L_x_117) ;  /* 0x0000000000040947 */ /* 0x000fea0003800000 */
[----:B------:R-:W-:Y:S01]  /*10f60*/  BPT.TRAP 0x1 ;  /* 0x000000040000795c */ /* 0x000fe20000300000 */
.L_x_117:
        /* <DEDUP_REMOVED lines=15> */
[----:B------:R-:W-:Y:S01]  /*11060*/  IADD3 R5, R5, 0x1, RZ ;  /* 0x0000000105057810 */ /* 0x000fe20007ffe0ff */
[----:B------:R-:W-:Y:S01]  /*11070*/  UMOV UR25, 0x40 ;  /* 0x0000004000197882 */ /* 0x000fe20000000000 */
[----:B------:R-:W-:Y:S01]  /*11080*/  MOV R9, 0x1 ;  /* 0x0000000100097802 */ /* 0x000fe20000000f00 */
[----:B------:R-:W-:Y:S01]  /*11090*/  UIADD3 UR8, UR14, 0x7000, URZ ;  /* 0x000070000e087890 */ /* 0x000fe2000fffe03f */
[----:B------:R-:W-:Y:S01]  /*110a0*/  ISETP.NE.AND P3, PT, R5, 0x5, PT ;  /* 0x000000050500780c */ /* 0x000fe20003f65270 */
[----:B------:R-:W-:-:S02]  /*110b0*/  UIADD3 UR15, UR14, 0x8000, URZ ;  /* 0x000080000e0f7890 */ /* 0x000fc4000fffe03f */
[----:B------:R-:W-:Y:S01]  /*110c0*/  UIADD3 UR19, UR14, 0x9000, URZ ;  /* 0x000090000e137890 */ /* 0x000fe2000fffe03f */
[----:B------:R-:W-:Y:S01]  /*110d0*/  SEL R7, RZ, 0x1, P3 ;  /* 0x00000001ff077807 */ /* 0x000fe20001800000 */
[----:B------:R-:W-:Y:S01]  /*110e0*/  UIADD3 UR23, UR14, 0xa000, URZ ;  /* 0x0000a0000e177890 */ /* 0x000fe2000fffe03f */
[----:B------:R-:W-:Y:S02]  /*110f0*/  SEL R5, R5, RZ, P3 ;  /* 0x000000ff05057207 */ /* 0x000fe40001800000 */
        /* <DEDUP_REMOVED lines=26> */
.L_x_114:
[----:B------:R-:W-:Y:S05]  /*112a0*/  BSYNC B1 ;  /* 0x0000000000017941 */ /* 0x000fea0003800000 */
.L_x_113:
[----:B------:R-:W-:-:S13]  /*112b0*/  ISETP.GE.AND P3, PT, R6, 0x81, PT ;  /* 0x000000810600780c */ /* 0x000fda0003f66270 */
[----:B------:R-:W-:Y:S05]  /*112c0*/  @!P3 BRA `(.L_x_118) ;  /* 0x000000080060b947 */ /* 0x000fea0003800000 */
[----:B------:R-:W-:Y:S01]  /*112d0*/  VIADD R6, R6, 0x7f ;  /* 0x0000007f06067836 */ /* 0x000fe20000000000 */
[----:B------:R-:W-:Y:S04]  /*112e0*/  BSSY B1, `(.L_x_118) ;  /* 0x0000096000017945 */ /* 0x000fe80003800000 */
[----:B-1----:R-:W-:-:S04]  /*112f0*/  SHF.R.S32.HI R7, RZ, 0x1f, R6 ;  /* 0x0000001fff077819 */ /* 0x002fc80000011406 */
[----:B------:R-:W-:-:S04]  /*11300*/  LEA.HI R4, R7, R6, RZ, 0x7 ;  /* 0x0000000607047211 */ /* 0x000fc800078f38ff */
[----:B------:R-:W-:-:S04]  /*11310*/  SHF.R.S32.HI R4, RZ, 0x7, R4 ;  /* 0x00000007ff047819 */ /* 0x000fc80000011404 */
[----:B------:R-:W-:-:S07]  /*11320*/  SHF.L.U32 R4, R4, 0x1, RZ ;  /* 0x0000000104047819 */ /* 0x000fce00000006ff */
.L_x_129:
[----:B------:R-:W-:Y:S04]  /*11330*/  BSSY B2, `(.L_x_119) ;  /* 0x0000045000027945 */ /* 0x000fe80003800000 */
[----:B------:R-:W-:Y:S05]  /*11340*/  @!P6 BRA `(.L_x_120) ;  /* 0x00000004000ce947 */ /* 0x000fea0003800000 */
[----:B------:R-:W1:Y:S01]  /*11350*/  S2R R7, SR_CgaCtaId ;  /* 0x0000000000077919 */ /* 0x000e620000008800 */
[----:B------:R-:W-:Y:S02]  /*11360*/  MOV R6, 0x400 ;  /* 0x0000040000067802 */ /* 0x000fe40000000f00 */
[----:B------:R-:W-:Y:S02]  /*11370*/  SHF.L.U32 R8, R0, 0x1f, RZ ;  /* 0x0000001f00087819 */ /* 0x000fe400000006ff */
[----:B-1----:R-:W-:-:S04]  /*11380*/  LEA R6, R7, R6, 0x18 ;  /* 0x0000000607067211 */ /* 0x002fc800078ec0ff */
[----:B------:R-:W-:-:S04]  /*11390*/  LEA R7, R5, R6, 0x3 ;  /* 0x0000000605077211 */ /* 0x000fc800078e18ff */
[----:B------:R-:W1:Y:S02]  /*113a0*/  SYNCS.PHASECHK.TRANS64.TRYWAIT P3, [R7+URZ+0x2c228], R8 ;  /* 0x02c22808070075a7 */ /* 0x000e64000806017f */
[----:B-1----:R-:W-:Y:S05]  /*113b0*/  @!P3 BRA `(.L_x_121) ;  /* 0x0000000c00d0b947 */ /* 0x002fea0003800000 */
.L_x_148:
[----:B------:R-:W-:Y:S01]  /*113c0*/  UPRMT UR4, UR20, 0x9910, URZ ;  /* 0x0000991014047896 */ /* 0x000fe2000800003f */
[----:B-1----:R-:W-:-:S03]  /*113d0*/  @P2 IMAD.MOV.U32 R8, RZ, RZ, 0x7000 ;  /* 0x00007000ff082424 */ /* 0x002fc600078e00ff */
[----:B------:R-:W-:Y:S01]  /*113e0*/  UISETP.NE.AND UP0, UPT, UR4, 0x2, UPT ;  /* 0x000000020400788c */ /* 0x000fe2000bf05270 */
[----:B------:R1:W-:Y:S05]  /*113f0*/  @P2 SYNCS.ARRIVE.TRANS64 RZ, [R7+URZ+0x2c200], R8 ;  /* 0x02c2000807ff29a7 */ /* 0x0003ea000800003f */
[----:B------:R-:W-:-:S13]  /*11400*/  PLOP3.LUT P3, PT, PT, PT, UP0, 0x80, 0x0 ;  /* 0x000000000000781c */ /* 0x000fda0003f6f008 */
[----:B-1----:R-:W-:Y:S05]  /*11410*/  @P3 BRA `(.L_x_122) ;  /* 0x0000000000043947 */ /* 0x002fea0003800000 */
[----:B------:R-:W-:Y:S01]  /*11420*/  BPT.TRAP 0x1 ;  /* 0x000000040000795c */ /* 0x000fe20000300000 */
.L_x_122:
[----:B------:R-:W-:Y:S05]  /*11430*/  @P0 BRA `(.L_x_123) ;  /* 0x0000000000040947 */ /* 0x000fea0003800000 */
[----:B------:R-:W-:Y:S01]  /*11440*/  BPT.TRAP 0x1 ;  /* 0x000000040000795c */ /* 0x000fe20000300000 */
.L_x_123:
        /* <DEDUP_REMOVED lines=9> */
[----:B------:R-:W-:Y:S01]  /*114e0*/  R2UR UR13, R3 ;  /* 0x00000000030d72ca */ /* 0x000fe200000e0000 */
[----:B------:R-:W-:Y:S01]  /*114f0*/  UMOV UR7, 0x10000000 ;  /* 0x1000000000077882 */ /* 0x000fe20000000000 */
[----:B------:R-:W-:Y:S01]  /*11500*/  UMOV UR18, 0x10 ;  /* 0x0000001000127882 */ /* 0x000fe20000000000 */
[----:B------:R-:W-:Y:S01]  /*11510*/  UMOV UR22, 0x20 ;  /* 0x0000002000167882 */ /* 0x000fe20000000000 */
[----:B------:R-:W-:Y:S01]  /*11520*/  UMOV UR24, 0x30 ;  /* 0x0000003000187882 */ /* 0x000fe20000000000 */
[----:B------:R-:W-:Y:S01]  /*11530*/  UIADD3 UR9, UR9, 0x2c200, URZ ;  /* 0x0002c20009097890 */ /* 0x000fe2000fffe03f */
[----:B------:R-:W-:Y:S01]  /*11540*/  IADD3 R5, R5, 0x1, RZ ;  /* 0x0000000105057810 */ /* 0x000fe20007ffe0ff */
[----:B------:R-:W-:-:S02]  /*11550*/  USHF.L.U32 UR11, UR11, 0x7, URZ ;  /* 0x000000070b0b7899 */ /* 0x000fc4000800063f */
[----:B------:R-:W-:Y:S01]  /*11560*/  UIADD3 UR8, UR14, 0x7000, URZ ;  /* 0x000070000e087890 */ /* 0x000fe2000fffe03f */
[C---:B------:R-:W-:Y:S01]  /*11570*/  ISETP.NE.AND P3, PT, R5.reuse, 0x5, PT ;  /* 0x000000050500780c */ /* 0x040fe20003f65270 */
[----:B------:R-:W-:Y:S02]  /*11580*/  UIADD3 UR15, UR14, 0x8000, URZ ;  /* 0x000080000e0f7890 */ /* 0x000fe4000fffe03f */
[----:B------:R-:W-:Y:S01]  /*11590*/  UIADD3 UR19, UR14, 0x9000, URZ ;  /* 0x000090000e137890 */ /* 0x000fe2000fffe03f */
[----:B------:R-:W-:Y:S01]  /*115a0*/  SEL R7, RZ, 0x1, P3 ;  /* 0x00000001ff077807 */ /* 0x000fe20001800000 */
[----:B------:R-:W-:Y:S01]  /*115b0*/  UIADD3 UR23, UR14, 0xa000, URZ ;  /* 0x0000a0000e177890 */ /* 0x000fe2000fffe03f */
[----:B------:R-:W-:Y:S01]  /*115c0*/  SEL R5, R5, RZ, P3 ;  /* 0x000000ff05057207 */ /* 0x000fe20001800000 */
[----:B------:R-:W-:Y:S01]  /*115d0*/  UMOV UR25, 0x40 ;  /* 0x0000004000197882 */ /* 0x000fe20000000000 */
        /* <DEDUP_REMOVED lines=26> */
.L_x_120:
[----:B------:R-:W-:Y:S05]  /*11780*/  BSYNC B2 ;  /* 0x0000000000027941 */ /* 0x000fea0003800000 */
.L_x_119:
[----:B------:R-:W-:Y:S01]  /*11790*/  ISETP.LT.OR P3, PT, R4, 0x4, !P6 ;  /* 0x000000040400780c */ /* 0x000fe20007761670 */
[----:B------:R-:W-:-:S12]  /*117a0*/  BSSY B2, `(.L_x_124) ;  /* 0x0000046000027945 */ /* 0x000fd80003800000 */
[----:B------:R-:W-:Y:S05]  /*117b0*/  @P3 BRA `(.L_x_125) ;  /* 0x0000000400103947 */ /* 0x000fea0003800000 */
[----:B------:R-:W1:Y:S01]  /*117c0*/  S2R R7, SR_CgaCtaId ;  /* 0x0000000000077919 */ /* 0x000e620000008800 */
[----:B------:R-:W-:Y:S02]  /*117d0*/  MOV R6, 0x400 ;  /* 0x0000040000067802 */ /* 0x000fe40000000f00 */
[----:B------:R-:W-:Y:S02]  /*117e0*/  SHF.L.U32 R8, R0, 0x1f, RZ ;  /* 0x0000001f00087819 */ /* 0x000fe400000006ff */
[----:B-1----:R-:W-:-:S04]  /*117f0*/  LEA R6, R7, R6, 0x18 ;  /* 0x0000000607067211 */ /* 0x002fc800078ec0ff */
[----:B------:R-:W-:-:S04]  /*11800*/  LEA R7, R5, R6, 0x3 ;  /* 0x0000000605077211 */ /* 0x000fc800078e18ff */
[----:B------:R-:W1:Y:S02]  /*11810*/  SYNCS.PHASECHK.TRANS64.TRYWAIT P3, [R7+URZ+0x2c228], R8 ;  /* 0x02c22808070075a7 */ /* 0x000e64000806017f */
[----:B-1----:R-:W-:Y:S05]  /*11820*/  @!P3 BRA `(.L_x_126) ;  /* 0x0000000800c8b947 */ /* 0x002fea0003800000 */
.L_x_149:
[----:B------:R-:W-:Y:S01]  /*11830*/  UPRMT UR4, UR20, 0x9910, URZ ;  /* 0x0000991014047896 */ /* 0x000fe2000800003f */
[----:B-1----:R-:W-:-:S03]  /*11840*/  @P1 IMAD.MOV.U32 R8, RZ, RZ, 0x7000 ;  /* 0x00007000ff081424 */ /* 0x002fc600078e00ff */
[----:B------:R-:W-:Y:S01]  /*11850*/  UISETP.NE.AND UP0, UPT, UR4, 0x2, UPT ;  /* 0x000000020400788c */ /* 0x000fe2000bf05270 */
[----:B------:R1:W-:Y:S05]  /*11860*/  @P1 SYNCS.ARRIVE.TRANS64 RZ, [R7+URZ+0x2c200], R8 ;  /* 0x02c2000807ff19a7 */ /* 0x0003ea000800003f */
[----:B------:R-:W-:-:S13]  /*11870*/  PLOP3.LUT P3, PT, PT, PT, UP0, 0x80, 0x0 ;  /* 0x000000000000781c */ /* 0x000fda0003f6f008 */
[----:B-1----:R-:W-:Y:S05]  /*11880*/  @P3 BRA `(.L_x_127) ;  /* 0x0000000000043947 */ /* 0x002fea0003800000 */
[----:B------:R-:W-:Y:S01]  /*11890*/  BPT.TRAP 0x1 ;  /* 0x000000040000795c */ /* 0x000fe20000300000 */
.L_x_127:
[----:B------:R-:W-:Y:S05]  /*118a0*/  @P0 BRA `(.L_x_128) ;  /* 0x0000000000040947 */ /* 0x000fea0003800000 */
[----:B------:R-:W-:Y:S01]  /*118b0*/  BPT.TRAP 0x1 ;  /* 0x000000040000795c */ /* 0x000fe20000300000 */
.L_x_128:
        /* <DEDUP_REMOVED lines=16> */
[----:B------:R-:W-:Y:S01]  /*119c0*/  USHF.L.U32 UR11, UR11, 0x7, URZ ;  /* 0x000000070b0b7899 */ /* 0x000fe2000800063f */
[----:B------:R-:W-:Y:S01]  /*119d0*/  IADD3 R9, R9, 0x1, RZ ;  /* 0x0000000109097810 */ /* 0x000fe20007ffe0ff */
[----:B------:R-:W-:Y:S01]  /*119e0*/  UIADD3 UR8, UR14, 0x7000, URZ ;  /* 0x000070000e087890 */ /* 0x000fe2000fffe03f */
[----:B------:R-:W-:Y:S01]  /*119f0*/  ISETP.NE.AND P3, PT, R5, 0x5, PT ;  /* 0x000000050500780c */ /* 0x000fe20003f65270 */
[----:B------:R-:W-:-:S02]  /*11a00*/  UIADD3 UR15, UR14, 0x8000, URZ ;  /* 0x000080000e0f7890 */ /* 0x000fc4000fffe03f */
        /* <DEDUP_REMOVED lines=31> */
.L_x_125:
[----:B------:R-:W-:Y:S05]  /*11c00*/  BSYNC B2 ;  /* 0x0000000000027941 */ /* 0x000fea0003800000 */
.L_x_124:
[C---:B------:R-:W-:Y:S01]  /*11c10*/  ISETP.GT.AND P3, PT, R4.reuse, 0x4, PT ;  /* 0x000000040400780c */ /* 0x040fe20003f64270 */
[----:B------:R-:W-:-:S12]  /*11c20*/  VIADD R4, R4, 0xfffffffe ;  /* 0xfffffffe04047836 */ /* 0x000fd80000000000 */
[----:B------:R-:W-:Y:S05]  /*11c30*/  @P3 BRA `(.L_x_129) ;  /* 0xfffffff400bc3947 */ /* 0x000fea000383ffff */
[----:B------:R-:W-:Y:S05]  /*11c40*/  BSYNC B1 ;  /* 0x0000000000017941 */ /* 0x000fea0003800000 */
.L_x_118:
[----:B------:R-:W-:Y:S01]  /*11c50*/  IADD3 R17, R17, UR21, RZ ;  /* 0x0000001511117c10 */ /* 0x000fe2000fffe0ff */
[----:B------:R-:W-:Y:S01]  /*11c60*/  ULDC UR4, c[0x0][0xa00] ;  /* 0x0002800000047ab9 */ /* 0x000fe20000000800 */
[----:B-1----:R-:W-:Y:S02]  /*11c70*/  PRMT R4, RZ, 0x7610, R4 ;  /* 0x00007610ff047816 */ /* 0x002fe40000000004 */
[----:B------:R-:W-:-:S13]  /*11c80*/  ISETP.GE.AND P3, PT, R17, UR4, PT ;  /* 0x0000000411007c0c */ /* 0x000fda000bf66270 */
[----:B------:R-:W-:Y:S05]  /*11c90*/  @!P3 BRA `(.L_x_130) ;  /* 0xffffffe800b8b947 */ /* 0x000fea000383ffff */
[----:B------:R-:W-:Y:S05]  /*11ca0*/  BSYNC B0 ;  /* 0x0000000000007941 */ /* 0x000fea0003800000 */
.L_x_103:
[----:B------:R-:W-:Y:S05]  /*11cb0*/  EXIT ;  /* 0x000000000000794d */ /* 0x000fea0003800000 */
.L_x_17:
[----:B-1----:R-:W-:-:S04]  /*11cc0*/  MOV R3, UR4 ;  /* 0x0000000400037c02 */ /* 0x002fc80008000f00 */
[----:B------:R1:W2:Y:S03]  /*11cd0*/  SYNCS.PHASECHK.TRANS64.TRYWAIT P1, [R3+URZ+0x2c250], R0 ;  /* 0x02c25000030075a7 */ /* 0x0002a6000802017f */
[----:B--2---:R-:W-:Y:S05]  /*11ce0*/  @!P1 NANOSLEEP.SYNCS 0x989680 ;  /* 0x009896800000995d */ /* 0x004fea0003900000 */
[----:B------:R-:W2:Y:S02]  /*11cf0*/  @!P1 SYNCS.PHASECHK.TRANS64 P1, [R3+URZ+0x2c250], R0 ;  /* 0x02c25000030095a7 */ /* 0x000ea4000802007f */
[----:B--2---:R-:W-:Y:S05]  /*11d00*/  @!P1 BRA `(.L_x_17) ;  /* 0xfffffffc00ec9947 */ /* 0x004fea000383ffff */
[----:B------:R-:W-:Y:S05]  /*11d10*/  BRA `(.L_x_131) ;  /* 0xfffffef400547947 */ /* 0x000fea000383ffff */
.L_x_19:
[----:B-1----:R-:W-:-:S04]  /*11d20*/  IMAD.U32 R5, RZ, RZ, UR40 ;  /* 0x00000028ff057e24 */ /* 0x002fc8000f8e00ff */
[----:B------:R1:W2:Y:S03]  /*11d30*/  SYNCS.PHASECHK.TRANS64.TRYWAIT P1, [R5+URZ+0x2c200], R0 ;  /* 0x02c20000050075a7 */ /* 0x0002a6000802017f */
[----:B--2---:R-:W-:Y:S05]  /*11d40*/  @!P1 NANOSLEEP.SYNCS 0x989680 ;  /* 0x009896800000995d */ /* 0x004fea0003900000 */
[----:B------:R-:W2:Y:S02]  /*11d50*/  @!P1 SYNCS.PHASECHK.TRANS64 P1, [R5+URZ+0x2c200], R0 ;  /* 0x02c20000050095a7 */ /* 0x000ea4000802007f */
[----:B--2---:R-:W-:Y:S05]  /*11d60*/  @!P1 BRA `(.L_x_19) ;  /* 0xfffffffc00ec9947 */ /* 0x004fea000383ffff */
[----:B------:R-:W-:Y:S05]  /*11d70*/  BRA `(.L_x_132) ;  /* 0xfffffef400687947 */ /* 0x000fea000383ffff */
.L_x_20:
[----:B-1----:R-:W-:-:S04]  /*11d80*/  MOV R0, UR34 ;  /* 0x0000002200007c02 */ /* 0x002fc80008000f00 */
[----:B------:R1:W2:Y:S03]  /*11d90*/  SYNCS.PHASECHK.TRANS64.TRYWAIT P1, [R0+URZ+-0x8], R3 ;  /* 0xfffff803000075a7 */ /* 0x0002a6000802017f */
[----:B--2---:R-:W-:Y:S05]  /*11da0*/  @!P1 NANOSLEEP.SYNCS 0x989680 ;  /* 0x009896800000995d */ /* 0x004fea0003900000 */
[----:B------:R-:W2:Y:S02]  /*11db0*/  @!P1 SYNCS.PHASECHK.TRANS64 P1, [R0+URZ+-0x8], R3 ;  /* 0xfffff803000095a7 */ /* 0x000ea4000802007f */
[----:B--2---:R-:W-:Y:S05]  /*11dc0*/  @!P1 BRA `(.L_x_20) ;  /* 0xfffffffc00ec9947 */ /* 0x004fea000383ffff */
[----:B------:R-:W-:Y:S05]  /*11dd0*/  BRA `(.L_x_133) ;  /* 0xfffffef400587947 */ /* 0x000fea000383ffff */
.L_x_22:
[----:B-1----:R-:W-:-:S04]  /*11de0*/  MOV R9, UR6 ;  /* 0x0000000600097c02 */ /* 0x002fc80008000f00 */
[----:B------:R1:W2:Y:S03]  /*11df0*/  SYNCS.PHASECHK.TRANS64.TRYWAIT P1, [R9+URZ+0x2c200], R0 ;  /* 0x02c20000090075a7 */ /* 0x0002a6000802017f */
[----:B--2---:R-:W-:Y:S05]  /*11e00*/  @!P1 NANOSLEEP.SYNCS 0x989680 ;  /* 0x009896800000995d */ /* 0x004fea0003900000 */
[----:B------:R-:W2:Y:S02]  /*11e10*/  @!P1 SYNCS.PHASECHK.TRANS64 P1, [R9+URZ+0x2c200], R0 ;  /* 0x02c20000090095a7 */ /* 0x000ea4000802007f */
[----:B--2---:R-:W-:Y:S05]  /*11e20*/  @!P1 BRA `(.L_x_22) ;  /* 0xfffffffc00ec9947 */ /* 0x004fea000383ffff */
[----:B------:R-:W-:Y:S05]  /*11e30*/  BRA `(.L_x_134) ;  /* 0xffffff2000187947 */ /* 0x000fea000383ffff */
.L_x_27:
[----:B-1----:R-:W-:-:S04]  /*11e40*/  IMAD.U32 R6, RZ, RZ, UR6 ;  /* 0x00000006ff067e24 */ /* 0x002fc8000f8e00ff */
[----:B------:R1:W2:Y:S03]  /*11e50*/  SYNCS.PHASECHK.TRANS64.TRYWAIT P2, [R6+URZ+0x2c200], R5 ;  /* 0x02c20005060075a7 */ /* 0x0002a6000804017f */
[----:B--2---:R-:W-:Y:S05]  /*11e60*/  @!P2 NANOSLEEP.SYNCS 0x989680 ;  /* 0x009896800000a95d */ /* 0x004fea0003900000 */
[----:B------:R-:W2:Y:S02]  /*11e70*/  @!P2 SYNCS.PHASECHK.TRANS64 P2, [R6+URZ+0x2c200], R5 ;  /* 0x02c200050600a5a7 */ /* 0x000ea4000804007f */
[----:B--2---:R-:W-:Y:S05]  /*11e80*/  @!P2 BRA `(.L_x_27) ;  /* 0xfffffffc00eca947 */ /* 0x004fea000383ffff */
[----:B------:R-:W-:Y:S05]  /*11e90*/  BRA `(.L_x_135) ;  /* 0xffffff3400a87947 */ /* 0x000fea000383ffff */
.L_x_31:
[----:B-1----:R-:W-:-:S04]  /*11ea0*/  MOV R8, UR6 ;  /* 0x0000000600087c02 */ /* 0x002fc80008000f00 */
[----:B------:R1:W2:Y:S03]  /*11eb0*/  SYNCS.PHASECHK.TRANS64.TRYWAIT P2, [R8+URZ+0x2c200], R11 ;  /* 0x02c2000b080075a7 */ /* 0x0002a6000804017f */
[----:B--2---:R-:W-:Y:S05]  /*11ec0*/  @!P2 NANOSLEEP.SYNCS 0x989680 ;  /* 0x009896800000a95d */ /* 0x004fea0003900000 */
[----:B------:R-:W2:Y:S02]  /*11ed0*/  @!P2 SYNCS.PHASECHK.TRANS64 P2, [R8+URZ+0x2c200], R11 ;  /* 0x02c2000b0800a5a7 */ /* 0x000ea4000804007f */
[----:B--2---:R-:W-:Y:S05]  /*11ee0*/  @!P2 BRA `(.L_x_31) ;  /* 0xfffffffc00eca947 */ /* 0x004fea000383ffff */
[----:B------:R-:W-:Y:S05]  /*11ef0*/  BRA `(.L_x_30) ;  /* 0xffffff5c001c7947 */ /* 0x000fea000383ffff */
.L_x_39:
[----:B-1----:R-:W-:-:S04]  /*11f00*/  MOV R6, UR6 ;  /* 0x0000000600067c02 */ /* 0x002fc80008000f00 */
[----:B------:R1:W2:Y:S03]  /*11f10*/  SYNCS.PHASECHK.TRANS64.TRYWAIT P2, [R6+URZ+0x2c200], R5 ;  /* 0x02c20005060075a7 */ /* 0x0002a6000804017f */
[----:B--2---:R-:W-:Y:S05]  /*11f20*/  @!P2 NANOSLEEP.SYNCS 0x989680 ;  /* 0x009896800000a95d */ /* 0x004fea0003900000 */
[----:B------:R-:W2:Y:S02]  /*11f30*/  @!P2 SYNCS.PHASECHK.TRANS64 P2, [R6+URZ+0x2c200], R5 ;  /* 0x02c200050600a5a7 */ /* 0x000ea4000804007f */
[----:B--2---:R-:W-:Y:S05]  /*11f40*/  @!P2 BRA `(.L_x_39) ;  /* 0xfffffffc00eca947 */ /* 0x004fea000383ffff */
[----:B------:R-:W-:Y:S05]  /*11f50*/  BRA `(.L_x_136) ;  /* 0xffffff7000e07947 */ /* 0x000fea000383ffff */
.L_x_43:
[----:B-1----:R-:W-:-:S04]  /*11f60*/  IMAD.U32 R9, RZ, RZ, UR6 ;  /* 0x00000006ff097e24 */ /* 0x002fc8000f8e00ff */
[----:B------:R1:W2:Y:S03]  /*11f70*/  SYNCS.PHASECHK.TRANS64.TRYWAIT P2, [R9+URZ+0x2c200], R76 ;  /* 0x02c2004c090075a7 */ /* 0x0002a6000804017f */
[----:B--2---:R-:W-:Y:S05]  /*11f80*/  @!P2 NANOSLEEP.SYNCS 0x989680 ;  /* 0x009896800000a95d */ /* 0x004fea0003900000 */
[----:B------:R-:W2:Y:S02]  /*11f90*/  @!P2 SYNCS.PHASECHK.TRANS64 P2, [R9+URZ+0x2c200], R76 ;  /* 0x02c2004c0900a5a7 */ /* 0x000ea4000804007f */
[----:B--2---:R-:W-:Y:S05]  /*11fa0*/  @!P2 BRA `(.L_x_43) ;  /* 0xfffffffc00eca947 */ /* 0x004fea000383ffff */
[----:B------:R-:W-:Y:S05]  /*11fb0*/  BRA `(.L_x_42) ;  /* 0xffffffa000807947 */ /* 0x000fea000383ffff */
.L_x_63:
[----:B-1----:R-:W-:-:S04]  /*11fc0*/  MOV R3, UR34 ;  /* 0x0000002200037c02 */ /* 0x002fc80008000f00 */
[----:B------:R1:W2:Y:S03]  /*11fd0*/  SYNCS.PHASECHK.TRANS64.TRYWAIT P1, [R3+URZ+0x8], R0 ;  /* 0x00000800030075a7 */ /* 0x0002a6000802017f */
[----:B--2---:R-:W-:Y:S05]  /*11fe0*/  @!P1 NANOSLEEP.SYNCS 0x989680 ;  /* 0x009896800000995d */ /* 0x004fea0003900000 */
[----:B------:R-:W2:Y:S02]  /*11ff0*/  @!P1 SYNCS.PHASECHK.TRANS64 P1, [R3+URZ+0x8], R0 ;  /* 0x00000800030095a7 */ /* 0x000ea4000802007f */
[----:B--2---:R-:W-:Y:S05]  /*12000*/  @!P1 BRA `(.L_x_63) ;  /* 0xfffffffc00ec9947 */ /* 0x004fea000383ffff */
[----:B------:R-:W-:Y:S05]  /*12010*/  BRA `(.L_x_137) ;  /* 0xffffffc000607947 */ /* 0x000fea000383ffff */
.L_x_88:
[----:B------:R-:W-:Y:S01]  /*12020*/  BSSY B1, `(.L_x_138) ;  /* 0x0000006000017945 */ /* 0x000fe20003800000 */
[----:B------:R-:W-:-:S07]  /*12030*/  MOV R15, 0xffffffff ;  /* 0xffffffff000f7802 */ /* 0x000fce0000000f00 */
[----:B------:R-:W-:Y:S05]  /*12040*/  WARPSYNC.COLLECTIVE R15, `(.L_x_139) ;  /* 0x000000000f0c7348 */ /* 0x000fea0003c00000 */
[----:B------:R-:W-:Y:S02]  /*12050*/  ELECT P6, UR62, PT ;  /* 0x00000000003e782f */ /* 0x000fe400038c0000 */
[----:B------:R-:W-:Y:S01]  /*12060*/  MOV R14, UR62 ;  /* 0x0000003e000e7c02 */ /* 0x000fe20008000f00 */
[----:B------:R-:W-:Y:S10]  /*12070*/  ENDCOLLECTIVE ;  /* 0x000000000000791b */ /* 0x000ff40003800000 */
.L_x_139:
[----:B------:R-:W-:Y:S05]  /*12080*/  BSYNC B1 ;  /* 0x0000000000017941 */ /* 0x000fea0003800000 */
.L_x_138:
[----:B------:R-:W-:Y:S05]  /*12090*/  BRA `(.L_x_140) ;  /* 0xffffffd800f87947 */ /* 0x000fea000383ffff */
.L_x_91:
[----:B-1----:R1:W2:Y:S02]  /*120a0*/  SYNCS.PHASECHK.TRANS64.TRYWAIT P2, [R7+URZ+0x2c260], R6 ;  /* 0x02c26006070075a7 */ /* 0x0022a4000804017f */
[----:B--2---:R-:W-:Y:S05]  /*120b0*/  @!P2 NANOSLEEP.SYNCS 0x989680 ;  /* 0x009896800000a95d */ /* 0x004fea0003900000 */
[----:B------:R-:W2:Y:S02]  /*120c0*/  @!P2 SYNCS.PHASECHK.TRANS64 P2, [R7+URZ+0x2c260], R6 ;  /* 0x02c260060700a5a7 */ /* 0x000ea4000804007f */
[----:B--2---:R-:W-:Y:S05]  /*120d0*/  @!P2 BRA `(.L_x_91) ;  /* 0xfffffffc00f0a947 */ /* 0x004fea000383ffff */
[----:B------:R-:W-:Y:S05]  /*120e0*/  BRA `(.L_x_141) ;  /* 0xffffffdc00187947 */ /* 0x000fea000383ffff */
.L_x_96:
[----:B-1----:R1:W2:Y:S02]  /*120f0*/  SYNCS.PHASECHK.TRANS64.TRYWAIT P2, [R7+URZ+0x2c2b0], R4 ;  /* 0x02c2b004070075a7 */ /* 0x0022a4000804017f */
[----:B--2---:R-:W-:Y:S05]  /*12100*/  @!P2 NANOSLEEP.SYNCS 0x989680 ;  /* 0x009896800000a95d */ /* 0x004fea0003900000 */
[----:B------:R-:W2:Y:S02]  /*12110*/  @!P2 SYNCS.PHASECHK.TRANS64 P2, [R7+URZ+0x2c2b0], R4 ;  /* 0x02c2b0040700a5a7 */ /* 0x000ea4000804007f */
[----:B--2---:R-:W-:Y:S05]  /*12120*/  @!P2 BRA `(.L_x_96) ;  /* 0xfffffffc00f0a947 */ /* 0x004fea000383ffff */
[----:B------:R-:W-:Y:S05]  /*12130*/  BRA `(.L_x_95) ;  /* 0xffffffe000247947 */ /* 0x000fea000383ffff */
.L_x_99:
[----:B-1----:R1:W2:Y:S02]  /*12140*/  SYNCS.PHASECHK.TRANS64.TRYWAIT P2, [R4+URZ+0x2c260], R9 ;  /* 0x02c26009040075a7 */ /* 0x0022a4000804017f */
[----:B--2---:R-:W-:Y:S05]  /*12150*/  @!P2 NANOSLEEP.SYNCS 0x989680 ;  /* 0x009896800000a95d */ /* 0x004fea0003900000 */
[----:B------:R-:W2:Y:S02]  /*12160*/  @!P2 SYNCS.PHASECHK.TRANS64 P2, [R4+URZ+0x2c260], R9 ;  /* 0x02c260090400a5a7 */ /* 0x000ea4000804007f */
[----:B--2---:R-:W-:Y:S05]  /*12170*/  @!P2 BRA `(.L_x_99) ;  /* 0xfffffffc00f0a947 */ /* 0x004fea000383ffff */
[----:B------:R-:W-:Y:S05]  /*12180*/  BRA `(.L_x_142) ;  /* 0xffffffe000387947 */ /* 0x000fea000383ffff */
.L_x_104:
[----:B------:R-:W-:Y:S01]  /*12190*/  BSSY B1, `(.L_x_143) ;  /* 0x0000006000017945 */ /* 0x000fe20003800000 */
[----:B------:R-:W-:-:S07]  /*121a0*/  IMAD.MOV.U32 R15, RZ, RZ, -0x1 ;  /* 0xffffffffff0f7424 */ /* 0x000fce00078e00ff */
[----:B------:R-:W-:Y:S05]  /*121b0*/  WARPSYNC.COLLECTIVE R15, `(.L_x_144) ;  /* 0x000000000f0c7348 */ /* 0x000fea0003c00000 */
[----:B------:R-:W-:Y:S02]  /*121c0*/  ELECT P6, UR62, PT ;  /* 0x00000000003e782f */ /* 0x000fe400038c0000 */
[----:B------:R-:W-:Y:S01]  /*121d0*/  MOV R14, UR62 ;  /* 0x0000003e000e7c02 */ /* 0x000fe20008000f00 */
[----:B------:R-:W-:Y:S10]  /*121e0*/  ENDCOLLECTIVE ;  /* 0x000000000000791b */ /* 0x000ff40003800000 */
.L_x_144:
[----:B------:R-:W-:Y:S05]  /*121f0*/  BSYNC B1 ;  /* 0x0000000000017941 */ /* 0x000fea0003800000 */
.L_x_143:
[----:B------:R-:W-:Y:S05]  /*12200*/  BRA `(.L_x_145) ;  /* 0xffffffe400c47947 */ /* 0x000fea000383ffff */
.L_x_107:
[----:B-1----:R1:W2:Y:S02]  /*12210*/  SYNCS.PHASECHK.TRANS64.TRYWAIT P4, [R8+URZ+0x2c228], R7 ;  /* 0x02c22807080075a7 */ /* 0x0022a4000808017f */
[----:B--2---:R-:W-:Y:S05]  /*12220*/  @!P4 NANOSLEEP.SYNCS 0x989680 ;  /* 0x009896800000c95d */ /* 0x004fea0003900000 */
[----:B------:R-:W2:Y:S02]  /*12230*/  @!P4 SYNCS.PHASECHK.TRANS64 P4, [R8+URZ+0x2c228], R7 ;  /* 0x02c228070800c5a7 */ /* 0x000ea4000808007f */
[----:B--2---:R-:W-:Y:S05]  /*12240*/  @!P4 BRA `(.L_x_107) ;  /* 0xfffffffc00f0c947 */ /* 0x004fea000383ffff */
[----:B------:R-:W-:Y:S05]  /*12250*/  BRA `(.L_x_146) ;  /* 0xffffffe400dc7947 */ /* 0x000fea000383ffff */
.L_x_112:
[----:B-1----:R1:W2:Y:S02]  /*12260*/  SYNCS.PHASECHK.TRANS64.TRYWAIT P4, [R4+URZ+0x2c2b0], R7 ;  /* 0x02c2b007040075a7 */ /* 0x0022a4000808017f */
[----:B--2---:R-:W-:Y:S05]  /*12270*/  @!P4 NANOSLEEP.SYNCS 0x989680 ;  /* 0x009896800000c95d */ /* 0x004fea0003900000 */
[----:B------:R-:W2:Y:S02]  /*12280*/  @!P4 SYNCS.PHASECHK.TRANS64 P4, [R4+URZ+0x2c2b0], R7 ;  /* 0x02c2b0070400c5a7 */ /* 0x000ea4000808007f */
[----:B--2---:R-:W-:Y:S05]  /*12290*/  @!P4 BRA `(.L_x_112) ;  /* 0xfffffffc00f0c947 */ /* 0x004fea000383ffff */
[----:B------:R-:W-:Y:S05]  /*122a0*/  BRA `(.L_x_111) ;  /* 0xffffffe800e07947 */ /* 0x000fea000383ffff */
.L_x_115:
[----:B-1----:R1:W2:Y:S02]  /*122b0*/  SYNCS.PHASECHK.TRANS64.TRYWAIT P3, [R7+URZ+0x2c228], R8 ;  /* 0x02c22808070075a7 */ /* 0x0022a4000806017f */
[----:B--2---:R-:W-:Y:S05]  /*122c0*/  @!P3 NANOSLEEP.SYNCS 0x989680 ;  /* 0x009896800000b95d */ /* 0x004fea0003900000 */
[----:B------:R-:W2:Y:S02]  /*122d0*/  @!P3 SYNCS.PHASECHK.TRANS64 P3, [R7+URZ+0x2c228], R8 ;  /* 0x02c228080700b5a7 */ /* 0x000ea4000806007f */
[----:B--2---:R-:W-:Y:S05]  /*122e0*/  @!P3 BRA `(.L_x_115) ;  /* 0xfffffffc00f0b947 */ /* 0x004fea000383ffff */
[----:B------:R-:W-:Y:S05]  /*122f0*/  BRA `(.L_x_147) ;  /* 0xffffffe800f87947 */ /* 0x000fea000383ffff */
.L_x_121:
[----:B-1----:R1:W2:Y:S02]  /*12300*/  SYNCS.PHASECHK.TRANS64.TRYWAIT P3, [R7+URZ+0x2c228], R8 ;  /* 0x02c22808070075a7 */ /* 0x0022a4000806017f */
[----:B--2---:R-:W-:Y:S05]  /*12310*/  @!P3 NANOSLEEP.SYNCS 0x989680 ;  /* 0x009896800000b95d */ /* 0x004fea0003900000 */
[----:B------:R-:W2:Y:S02]  /*12320*/  @!P3 SYNCS.PHASECHK.TRANS64 P3, [R7+URZ+0x2c228], R8 ;  /* 0x02c228080700b5a7 */ /* 0x000ea4000806007f */
[----:B--2---:R-:W-:Y:S05]  /*12330*/  @!P3 BRA `(.L_x_121) ;  /* 0xfffffffc00f0b947 */ /* 0x004fea000383ffff */
[----:B------:R-:W-:Y:S05]  /*12340*/  BRA `(.L_x_148) ;  /* 0xfffffff0001c7947 */ /* 0x000fea000383ffff */
.L_x_126:
[----:B-1----:R1:W2:Y:S02]  /*12350*/  SYNCS.PHASECHK.TRANS64.TRYWAIT P3, [R7+URZ+0x2c228], R8 ;  /* 0x02c22808070075a7 */ /* 0x0022a4000806017f */
[----:B--2---:R-:W-:Y:S05]  /*12360*/  @!P3 NANOSLEEP.SYNCS 0x989680 ;  /* 0x009896800000b95d */ /* 0x004fea0003900000 */
[----:B------:R-:W2:Y:S02]  /*12370*/  @!P3 SYNCS.PHASECHK.TRANS64 P3, [R7+URZ+0x2c228], R8 ;  /* 0x02c228080700b5a7 */ /* 0x000ea4000806007f */
[----:B--2---:R-:W-:Y:S05]  /*12380*/  @!P3 BRA `(.L_x_126) ;  /* 0xfffffffc00f0b947 */ /* 0x004fea000383ffff */
[----:B------:R-:W-:Y:S05]  /*12390*/  BRA `(.L_x_149) ;  /* 0xfffffff400247947 */ /* 0x000fea000383ffff */
        .weak           $__internal_0_$__cuda_sm20_rcp_rn_f32_slowpath
        .type           $__internal_0_$__cuda_sm20_rcp_rn_f32_slowpath,@function
        .size           $__internal_0_$__cuda_sm20_rcp_rn_f32_slowpath,(.L_x_155 - $__internal_0_$__cuda_sm20_rcp_rn_f32_slowpath)
$__internal_0_$__cuda_sm20_rcp_rn_f32_slowpath:
[----:B------:R-:W-:Y:S01]  /*123a0*/  SHF.L.U32 R0, R3, 0x1, RZ ;  /* 0x0000000103007819 */ /* 0x000fe200000006ff */
[----:B------:R-:W-:Y:S03]  /*123b0*/  BSSY B2, `(.L_x_150) ;  /* 0x0000030000027945 */ /* 0x000fe60003800000 */
[----:B------:R-:W-:-:S04]  /*123c0*/  SHF.R.U32.HI R21, RZ, 0x18, R0 ;  /* 0x00000018ff157819 */ /* 0x000fc80000011600 */
[----:B------:R-:W-:-:S13]  /*123d0*/  ISETP.NE.U32.AND P0, PT, R21, RZ, PT ;  /* 0x000000ff1500720c */ /* 0x000fda0003f05070 */
[----:B------:R-:W-:Y:S05]  /*123e0*/  @P0 BRA `(.L_x_151) ;  /* 0x0000000000280947 */ /* 0x000fea0003800000 */
[----:B------:R-:W-:-:S04]  /*123f0*/  SHF.L.U32 R0, R3, 0x1, RZ ;  /* 0x0000000103007819 */ /* 0x000fc800000006ff */
[----:B------:R-:W-:-:S13]  /*12400*/  ISETP.NE.AND P0, PT, R0, RZ, PT ;  /* 0x000000ff0000720c */ /* 0x000fda0003f05270 */
[----:B------:R-:W-:Y:S01]  /*12410*/  @P0 FFMA R8, R3, 1.84467440737095516160e+19, RZ ;  /* 0x5f80000003080823 */ /* 0x000fe200000000ff */
[----:B------:R-:W-:Y:S08]  /*12420*/  @!P0 MUFU.RCP R7, R3 ;  /* 0x0000000300078308 */ /* 0x000ff00000001000 */
[----:B------:R-:W1:Y:S02]  /*12430*/  @P0 MUFU.RCP R9, R8 ;  /* 0x0000000800090308 */ /* 0x000e640000001000 */
[----:B-1----:R-:W-:-:S04]  /*12440*/  @P0 FFMA R0, R8, R9, -1 ;  /* 0xbf80000008000423 */ /* 0x002fc80000000009 */
[----:B------:R-:W-:-:S04]  /*12450*/  @P0 FADD.FTZ R0, -R0, -RZ ;  /* 0x800000ff00000221 */ /* 0x000fc80000010100 */
[----:B------:R-:W-:-:S04]  /*12460*/  @P0 FFMA R0, R9, R0, R9 ;  /* 0x0000000009000223 */ /* 0x000fc80000000009 */
[----:B------:R-:W-:Y:S01]  /*12470*/  @P0 FFMA R7, R0, 1.84467440737095516160e+19, RZ ;  /* 0x5f80000000070823 */ /* 0x000fe200000000ff */
[----:B------:R-:W-:Y:S06]  /*12480*/  BRA `(.L_x_152) ;  /* 0x0000000000887947 */ /* 0x000fec0003800000 */
.L_x_151:
[----:B------:R-:W-:-:S05]  /*12490*/  VIADD R23, R21, 0xffffff03 ;  /* 0xffffff0315177836 */ /* 0x000fca0000000000 */
[----:B------:R-:W-:-:S13]  /*124a0*/  ISETP.GT.U32.AND P0, PT, R23, 0x1, PT ;  /* 0x000000011700780c */ /* 0x000fda0003f04070 */
[----:B------:R-:W-:Y:S05]  /*124b0*/  @P0 BRA `(.L_x_153) ;  /* 0x0000000000780947 */ /* 0x000fea0003800000 */
[----:B------:R-:W-:Y:S02]  /*124c0*/  LOP3.LUT R0, R3, 0x7fffff, RZ, 0xc0, !PT ;  /* 0x007fffff03007812 */ /* 0x000fe400078ec0ff */
[----:B------:R-:W-:Y:S02]  /*124d0*/  MOV R12, 0x3 ;  /* 0x00000003000c7802 */ /* 0x000fe40000000f00 */
[----:B------:R-:W-:Y:S02]  /*124e0*/  LOP3.LUT R0, R0, 0x3f800000, RZ, 0xfc, !PT ;  /* 0x3f80000000007812 */ /* 0x000fe400078efcff */
[----:B------:R-:W-:Y:S02]  /*124f0*/  SHF.L.U32 R12, R12, R23, RZ ;  /* 0x000000170c0c7219 */ /* 0x000fe400000006ff */
[----:B------:R-:W1:Y:S02]  /*12500*/  MUFU.RCP R7, R0 ;  /* 0x0000000000077308 */ /* 0x000e640000001000 */
[----:B-1----:R-:W-:-:S04]  /*12510*/  FFMA R8, R0, R7, -1 ;  /* 0xbf80000000087423 */ /* 0x002fc80000000007 */
[----:B------:R-:W-:-:S04]  /*12520*/  FADD.FTZ R8, -R8, -RZ ;  /* 0x800000ff08087221 */ /* 0x000fc80000010100 */
[CCC-:B------:R-:W-:Y:S01]  /*12530*/  FFMA.RM R9, R7.reuse, R8.reuse, R7.reuse ;  /* 0x0000000807097223 */ /* 0x1c0fe20000004007 */
[----:B------:R-:W-:-:S04]  /*12540*/  FFMA.RP R8, R7, R8, R7 ;  /* 0x0000000807087223 */ /* 0x000fc80000008007 */
[C---:B------:R-:W-:Y:S02]  /*12550*/  LOP3.LUT R7, R9.reuse, 0x7fffff, RZ, 0xc0, !PT ;  /* 0x007fffff09077812 */ /* 0x040fe400078ec0ff */
[----:B------:R-:W-:Y:S02]  /*12560*/  FSETP.NEU.FTZ.AND P0, PT, R9, R8, PT ;  /* 0x000000080900720b */ /* 0x000fe40003f1d000 */
[----:B------:R-:W-:Y:S02]  /*12570*/  LOP3.LUT R7, R7, 0x800000, RZ, 0xfc, !PT ;  /* 0x0080000007077812 */ /* 0x000fe400078efcff */
[----:B------:R-:W-:Y:S02]  /*12580*/  SEL R8, RZ, 0xffffffff, !P0 ;  /* 0xffffffffff087807 */ /* 0x000fe40004000000 */
[----:B------:R-:W-:Y:S02]  /*12590*/  LOP3.LUT R12, R12, R7, RZ, 0xc0, !PT ;  /* 0x000000070c0c7212 */ /* 0x000fe400078ec0ff */
[----:B------:R-:W-:-:S02]  /*125a0*/  IADD3 R8, -R8, RZ, RZ ;  /* 0x000000ff08087210 */ /* 0x000fc40007ffe1ff */
[-C--:B------:R-:W-:Y:S02]  /*125b0*/  SHF.R.U32.HI R12, RZ, R23.reuse, R12 ;  /* 0x00000017ff0c7219 */ /* 0x080fe4000001160c */
[----:B------:R-:W-:Y:S02]  /*125c0*/  LOP3.LUT P1, RZ, R8, R23, R7, 0xf8, !PT ;  /* 0x0000001708ff7212 */ /* 0x000fe4000782f807 */
[C---:B------:R-:W-:Y:S02]  /*125d0*/  LOP3.LUT P0, RZ, R12.reuse, 0x1, RZ, 0xc0, !PT ;  /* 0x000000010cff7812 */ /* 0x040fe4000780c0ff */
[----:B------:R-:W-:-:S04]  /*125e0*/  LOP3.LUT P2, RZ, R12, 0x2, RZ, 0xc0, !PT ;  /* 0x000000020cff7812 */ /* 0x000fc8000784c0ff */
[----:B------:R-:W-:Y:S02]  /*125f0*/  PLOP3.LUT P0, PT, P0, P1, P2, 0xe0, 0x0 ;  /* 0x000000000000781c */ /* 0x000fe40000703c20 */
[----:B------:R-:W-:Y:S02]  /*12600*/  LOP3.LUT P1, RZ, R3, 0x7fffff, RZ, 0xc0, !PT ;  /* 0x007fffff03ff7812 */ /* 0x000fe4000782c0ff */
[----:B------:R-:W-:-:S05]  /*12610*/  SEL R0, RZ, 0x1, !P0 ;  /* 0x00000001ff007807 */ /* 0x000fca0004000000 */
[----:B------:R-:W-:-:S05]  /*12620*/  IMAD.MOV R0, RZ, RZ, -R0 ;  /* 0x000000ffff007224 */ /* 0x000fca00078e0a00 */
[----:B------:R-:W-:Y:S02]  /*12630*/  ISETP.GE.AND P0, PT, R0, RZ, PT ;  /* 0x000000ff0000720c */ /* 0x000fe40003f06270 */
[----:B------:R-:W-:-:S04]  /*12640*/  IADD3 R0, R21, -0xfc, RZ ;  /* 0xffffff0415007810 */ /* 0x000fc80007ffe0ff */
[----:B------:R-:W-:-:S07]  /*12650*/  SHF.R.U32.HI R0, RZ, R0, R7 ;  /* 0x00000000ff007219 */ /* 0x000fce0000011607 */
[----:B------:R-:W-:-:S05]  /*12660*/  @!P0 IADD3 R0, R0, 0x1, RZ ;  /* 0x0000000100008810 */ /* 0x000fca0007ffe0ff */
[----:B------:R-:W-:-:S05]  /*12670*/  @!P1 IMAD.SHL.U32 R0, R0, 0x2, RZ ;  /* 0x0000000200009824 */ /* 0x000fca00078e00ff */
[----:B------:R-:W-:Y:S01]  /*12680*/  LOP3.LUT R7, R0, 0x80000000, R3, 0xf8, !PT ;  /* 0x8000000000077812 */ /* 0x000fe200078ef803 */
[----:B------:R-:W-:Y:S06]  /*12690*/  BRA `(.L_x_152) ;  /* 0x0000000000047947 */ /* 0x000fec0003800000 */
.L_x_153:
[----:B------:R1:W2:Y:S02]  /*126a0*/  MUFU.RCP R7, R3 ;  /* 0x0000000300077308 */ /* 0x0002a40000001000 */
.L_x_152:
[----:B------:R-:W-:Y:S05]  /*126b0*/  BSYNC B2 ;  /* 0x0000000000027941 */ /* 0x000fea0003800000 */
.L_x_150:
[----:B------:R-:W-:Y:S02]  /*126c0*/  MOV R8, R14 ;  /* 0x0000000e00087202 */ /* 0x000fe40000000f00 */
[----:B------:R-:W-:-:S04]  /*126d0*/  MOV R9, 0x0 ;  /* 0x0000000000097802 */ /* 0x000fc80000000f00 */
[----:B-12---:R-:W-:Y:S05]  /*126e0*/  RET.REL.NODEC R8 `(_ZN7cutlass13device_kernelINS_4fmha6kernel28FmhaKernelTmaWarpSpecializedINS1_10collective30FmhaMainloopTmaWarpSpecializedINS_6half_tEffN4cute5tupleIJNS7_1CILi128EEESA_NS9_ILi112EEEEEENS8_IJiNS9_ILi1EEENS8_IJiiEEEEEESF_SF_NS4_14ResidualFusionEJNS2_6OptionILNS2_3TagE0ENS9_ILb1EEEEENSH_ILSI_2ESJ_EEEEENS4_15FmhaFwdEpilogueIS6_fNS8_IJNS9_ILi64EEESB_SA_EEEEENS2_23PersistentTileSchedulerEJSK_SL_EEEEEvNT_6ParamsE) ;  /* 0xfffffed808447950 */ /* 0x006fea0003c3ffff */
.L_x_154:
[----:B------:R-:W-:-:S00]  /*126f0*/  BRA `(.L_x_154) ;  /* 0xfffffffc00fc7947 */ /* 0x000fc0000383ffff */
[----:B------:R-:W-:-:S00]  /*12700*/  NOP ;  /* 0x0000000000007918 */ /* 0x000fc00000000000 */
[----:B------:R-:W-:-:S00]  /*12710*/  NOP ;  /* 0x0000000000007918 */ /* 0x000fc00000000000 */
[----:B------:R-:W-:-:S00]  /*12720*/  NOP ;  /* 0x0000000000007918 */ /* 0x000fc00000000000 */
[----:B------:R-:W-:-:S00]  /*12730*/  NOP ;  /* 0x0000000000007918 */ /* 0x000fc00000000000 */
[----:B------:R-:W-:-:S00]  /*12740*/  NOP ;  /* 0x0000000000007918 */ /* 0x000fc00000000000 */
[----:B------:R-:W-:-:S00]  /*12750*/  NOP ;  /* 0x0000000000007918 */ /* 0x000fc00000000000 */
[----:B------:R-:W-:-:S00]  /*12760*/  NOP ;  /* 0x0000000000007918 */ /* 0x000fc00000000000 */
[----:B------:R-:W-:-:S00]  /*12770*/  NOP ;  /* 0x0000000000007918 */ /* 0x000fc00000000000 */
.L_x_155:


//--------------------- .nv.global.init           --------------------------
	.section	.nv.global.init,"aw",@progbits
.nv.global.init:
	.type		$str$24,@object
	.size		$str$24,($str$25 - $str$24)
$str$24:
        /*0000*/ 	.byte	0x28, 0x61, 0x64, 0x64, 0x72, 0x65, 0x73, 0x73, 0x20, 0x26, 0x20, 0x6d, 0x61, 0x73, 0x6b, 0x29
        /*0010*/ 	.byte	0x20, 0x3d, 0x3d, 0x20, 0x30, 0x00
	.type		$str$25,@object
	.size		$str$25,(__unnamed_1 - $str$25)
$str$25:
        /*0016*/ 	.byte	0x2f, 0x74, 0x6d, 0x70, 0x2f, 0x63, 0x75, 0x74, 0x6c, 0x61, 0x73, 0x73, 0x5f, 0x73, 0x77, 0x65
        /*0026*/ 	.byte	0x65, 0x70, 0x5f, 0x73, 0x72, 0x63, 0x2f, 0x69, 0x6e, 0x63, 0x6c, 0x75, 0x64, 0x65, 0x2f, 0x63
        /*0036*/ 	.byte	0x75, 0x74, 0x65, 0x2f, 0x70, 0x6f, 0x69, 0x6e, 0x74, 0x65, 0x72, 0x5f, 0x66, 0x6c, 0x61, 0x67
        /*0046*/ 	.byte	0x67, 0x65, 0x64, 0x2e, 0x68, 0x70, 0x70, 0x00
	.type		__unnamed_1,@object
	.size		__unnamed_1,(__unnamed_2 - __unnamed_1)
__unnamed_1:
        /*004e*/ 	.byte	0x61, 0x75, 0x74, 0x6f, 0x20, 0x63, 0x75, 0x74, 0x65, 0x3a, 0x3a, 0x61, 0x73, 0x5f, 0x70, 0x6f
        /* <DEDUP_REMOVED lines=27> */
        /*020e*/ 	.byte	0x3e, 0x3e, 0x3e, 0x3e, 0x3e, 0x5d, 0x00
	.type		__unnamed_2,@object
	.size		__unnamed_2,(.L_1 - __unnamed_2)
__unnamed_2:
        /* <DEDUP_REMOVED lines=29> */
.L_1:


//--------------------- .nv.shared._ZN7cutlass13device_kernelINS_4fmha6kernel28FmhaKernelTmaWarpSpecializedINS1_10collective30FmhaMainloopTmaWarpSpecializedINS_6half_tEffN4cute5tupleIJNS7_1CILi128EEESA_NS9_ILi112EEEEEENS8_IJiNS9_ILi1EEENS8_IJiiEEEEEESF_SF_NS4_14ResidualFusionEJNS2_6OptionILNS2_3TagE0ENS9_ILb1EEEEENSH_ILSI_2ESJ_EEEEENS4_15FmhaFwdEpilogueIS6_fNS8_IJNS9_ILi64EEESB_SA_EEEEENS2_23PersistentTileSchedulerEJSK_SL_EEEEEvNT_6ParamsE --------------------------
	.section	.nv.shared._ZN7cutlass13device_kernelINS_4fmha6kernel28FmhaKernelTmaWarpSpecializedINS1_10collective30FmhaMainloopTmaWarpSpecializedINS_6half_tEffN4cute5tupleIJNS7_1CILi128EEESA_NS9_ILi112EEEEEENS8_IJiNS9_ILi1EEENS8_IJiiEEEEEESF_SF_NS4_14ResidualFusionEJNS2_6OptionILNS2_3TagE0ENS9_ILb1EEEEENSH_ILSI_2ESJ_EEEEENS4_15FmhaFwdEpilogueIS6_fNS8_IJNS9_ILi64EEESB_SA_EEEEENS2_23PersistentTileSchedulerEJSK_SL_EEEEEvNT_6ParamsE,"aw",@nobits
	.sectionflags	@""
	.align	16
	.zero		1024


//--------------------- .nv.shared.reserved.0     --------------------------
	.section	.nv.shared.reserved.0,"aw",@nobits
	.weak		__nv_reservedSMEM_offset_0_alias
	.size		__nv_reservedSMEM_offset_0_alias, 0, 0
	.other		__nv_reservedSMEM_offset_0_alias,@"STO_CUDA_RESERVED_SHARED STV_DEFAULT"
__nv_reservedSMEM_offset_0_alias:
	.zero		0


//--------------------- .nv.global                --------------------------
	.section	.nv.global,"aw",@nobits
.nv.global:
	.type		_ZN39_INTERNAL_92b3aff2_4_k_cu_a65e99ab_32514cute1_E,@object
	.size		_ZN39_INTERNAL_92b3aff2_4_k_cu_a65e99ab_32514cute1_E,(_ZN39_INTERNAL_92b3aff2_4_k_cu_a65e99ab_32514cuda3std3__45__cpo6cbeginE - _ZN39_INTERNAL_92b3aff2_4_k_cu_a65e99ab_32514cute1_E)
_ZN39_INTERNAL_92b3aff2_4_k_cu_a65e99ab_32514cute1_E:
	.zero		1
	.type		_ZN39_INTERNAL_92b3aff2_4_k_cu_a65e99ab_32514cuda3std3__45__cpo6cbeginE,@object
	.size		_ZN39_INTERNAL_92b3aff2_4_k_cu_a65e99ab_32514cuda3std3__45__cpo6cbeginE,(_ZN39_INTERNAL_92b3aff2_4_k_cu_a65e99ab_32514cuda3std3__48in_placeE - _ZN39_INTERNAL_92b3aff2_4_k_cu_a65e99ab_32514cuda3std3__45__cpo6cbeginE)
_ZN39_INTERNAL_92b3aff2_4_k_cu_a65e99ab_32514cuda3std3__45__cpo6cbeginE:
	.zero		1
	.type		_ZN39_INTERNAL_92b3aff2_4_k_cu_a65e99ab_32514cuda3std3__48in_placeE,@object
	.size		_ZN39_INTERNAL_92b3aff2_4_k_cu_a65e99ab_32514cuda3std3__48in_placeE,(_ZN39_INTERNAL_92b3aff2_4_k_cu_a65e99ab_32514cuda3std6ranges3__45__cpo9iter_moveE - _ZN39_INTERNAL_92b3aff2_4_k_cu_a65e99ab_32514cuda3std3__48in_placeE)
_ZN39_INTERNAL_92b3aff2_4_k_cu_a65e99ab_32514cuda3std3__48in_placeE:
	.zero		1
	.type		_ZN39_INTERNAL_92b3aff2_4_k_cu_a65e99ab_32514cuda3std6ranges3__45__cpo9iter_moveE,@object
	.size		_ZN39_INTERNAL_92b3aff2_4_k_cu_a65e99ab_32514cuda3std6ranges3__45__cpo9iter_moveE,(_ZN39_INTERNAL_92b3aff2_4_k_cu_a65e99ab_32514cuda3std3__45__cpo5beginE - _ZN39_INTERNAL_92b3aff2_4_k_cu_a65e99ab_32514cuda3std6ranges3__45__cpo9iter_moveE)
_ZN39_INTERNAL_92b3aff2_4_k_cu_a65e99ab_32514cuda3std6ranges3__45__cpo9iter_moveE:
	.zero		1
	.type		_ZN39_INTERNAL_92b3aff2_4_k_cu_a65e99ab_32514cuda3std3__45__cpo5beginE,@object
	.size		_ZN39_INTERNAL_92b3aff2_4_k_cu_a65e99ab_32514cuda3std3__45__cpo5beginE,(_ZN39_INTERNAL_92b3aff2_4_k_cu_a65e99ab_32514cuda3std3__441_GLOBAL__N__92b3aff2_4_k_cu_a65e99ab_32516ignoreE - _ZN39_INTERNAL_92b3aff2_4_k_cu_a65e99ab_32514cuda3std3__45__cpo5beginE)
_ZN39_INTERNAL_92b3aff2_4_k_cu_a65e99ab_32514cuda3std3__45__cpo5beginE:
	.zero		1
	.type		_ZN39_INTERNAL_92b3aff2_4_k_cu_a65e99ab_32514cuda3std3__441_GLOBAL__N__92b3aff2_4_k_cu_a65e99ab_32516ignoreE,@object
	.size		_ZN39_INTERNAL_92b3aff2_4_k_cu_a65e99ab_32514cuda3std3__441_GLOBAL__N__92b3aff2_4_k_cu_a65e99ab_32516ignoreE,(_ZN39_INTERNAL_92b3aff2_4_k_cu_a65e99ab_32514cute7productE - _ZN39_INTERNAL_92b3aff2_4_k_cu_a65e99ab_32514cuda3std3__441_GLOBAL__N__92b3aff2_4_k_cu_a65e99ab_32516ignoreE)
_ZN39_INTERNAL_92b3aff2_4_k_cu_a65e99ab_32514cuda3std3__441_GLOBAL__N__92b3aff2_4_k_cu_a65e99ab_32516ignoreE:
	.zero		1
	.type		_ZN39_INTERNAL_92b3aff2_4_k_cu_a65e99ab_32514cute7productE,@object
	.size		_ZN39_INTERNAL_92b3aff2_4_k_cu_a65e99ab_32514cute7productE,(_ZN39_INTERNAL_92b3aff2_4_k_cu_a65e99ab_32514cuda3std3__45__cpo3endE - _ZN39_INTERNAL_92b3aff2_4_k_cu_a65e99ab_32514cute7productE)
_ZN39_INTERNAL_92b3aff2_4_k_cu_a65e99ab_32514cute7productE:
	.zero		1
	.type		_ZN39_INTERNAL_92b3aff2_4_k_cu_a65e99ab_32514cuda3std3__45__cpo3endE,@object
	.size		_ZN39_INTERNAL_92b3aff2_4_k_cu_a65e99ab_32514cuda3std3__45__cpo3endE,(_ZN39_INTERNAL_92b3aff2_4_k_cu_a65e99ab_32514cuda3std3__419piecewise_constructE - _ZN39_INTERNAL_92b3aff2_4_k_cu_a65e99ab_32514cuda3std3__45__cpo3endE)
_ZN39_INTERNAL_92b3aff2_4_k_cu_a65e99ab_32514cuda3std3__45__cpo3endE:
	.zero		1
	.type		_ZN39_INTERNAL_92b3aff2_4_k_cu_a65e99ab_32514cuda3std3__419piecewise_constructE,@object
	.size		_ZN39_INTERNAL_92b3aff2_4_k_cu_a65e99ab_32514cuda3std3__419piecewise_constructE,(_ZN39_INTERNAL_92b3aff2_4_k_cu_a65e99ab_32514cuda3std3__45__cpo4cendE - _ZN39_INTERNAL_92b3aff2_4_k_cu_a65e99ab_32514cuda3std3__419piecewise_constructE)
_ZN39_INTERNAL_92b3aff2_4_k_cu_a65e99ab_32514cuda3std3__419piecewise_constructE:
	.zero		1
	.type		_ZN39_INTERNAL_92b3aff2_4_k_cu_a65e99ab_32514cuda3std3__45__cpo4cendE,@object
	.size		_ZN39_INTERNAL_92b3aff2_4_k_cu_a65e99ab_32514cuda3std3__45__cpo4cendE,(_ZN39_INTERNAL_92b3aff2_4_k_cu_a65e99ab_32514cuda3std6ranges3__45__cpo4swapE - _ZN39_INTERNAL_92b3aff2_4_k_cu_a65e99ab_32514cuda3std3__45__cpo4cendE)
_ZN39_INTERNAL_92b3aff2_4_k_cu_a65e99ab_32514cuda3std3__45__cpo4cendE:
	.zero		1
	.type		_ZN39_INTERNAL_92b3aff2_4_k_cu_a65e99ab_32514cuda3std6ranges3__45__cpo4swapE,@object
	.size		_ZN39_INTERNAL_92b3aff2_4_k_cu_a65e99ab_32514cuda3std6ranges3__45__cpo4swapE,(.L_9 - _ZN39_INTERNAL_92b3aff2_4_k_cu_a65e99ab_32514cuda3std6ranges3__45__cpo4swapE)
_ZN39_INTERNAL_92b3aff2_4_k_cu_a65e99ab_32514cuda3std6ranges3__45__cpo4swapE:
	.zero		1
.L_9:


//--------------------- .nv.constant0._ZN7cutlass13device_kernelINS_4fmha6kernel28FmhaKernelTmaWarpSpecializedINS1_10collective30FmhaMainloopTmaWarpSpecializedINS_6half_tEffN4cute5tupleIJNS7_1CILi128EEESA_NS9_ILi112EEEEEENS8_IJiNS9_ILi1EEENS8_IJiiEEEEEESF_SF_NS4_14ResidualFusionEJNS2_6OptionILNS2_3TagE0ENS9_ILb1EEEEENSH_ILSI_2ESJ_EEEEENS4_15FmhaFwdEpilogueIS6_fNS8_IJNS9_ILi64EEESB_SA_EEEEENS2_23PersistentTileSchedulerEJSK_SL_EEEEEvNT_6ParamsE --------------------------
	.section	.nv.constant0._ZN7cutlass13device_kernelINS_4fmha6kernel28FmhaKernelTmaWarpSpecializedINS1_10collective30FmhaMainloopTmaWarpSpecializedINS_6half_tEffN4cute5tupleIJNS7_1CILi128EEESA_NS9_ILi112EEEEEENS8_IJiNS9_ILi1EEENS8_IJiiEEEEEESF_SF_NS4_14ResidualFusionEJNS2_6OptionILNS2_3TagE0ENS9_ILb1EEEEENSH_ILSI_2ESJ_EEEEENS4_15FmhaFwdEpilogueIS6_fNS8_IJNS9_ILi64EEESB_SA_EEEEENS2_23PersistentTileSchedulerEJSK_SL_EEEEEvNT_6ParamsE,"a",@progbits
	.sectionflags	@""
	.align	4
.nv.constant0._ZN7cutlass13device_kernelINS_4fmha6kernel28FmhaKernelTmaWarpSpecializedINS1_10collective30FmhaMainloopTmaWarpSpecializedINS_6half_tEffN4cute5tupleIJNS7_1CILi128EEESA_NS9_ILi112EEEEEENS8_IJiNS9_ILi1EEENS8_IJiiEEEEEESF_SF_NS4_14ResidualFusionEJNS2_6OptionILNS2_3TagE0ENS9_ILb1EEEEENSH_ILSI_2ESJ_EEEEENS4_15FmhaFwdEpilogueIS6_fNS8_IJNS9_ILi64EEESB_SA_EEEEENS2_23PersistentTileSchedulerEJSK_SL_EEEEEvNT_6ParamsE:
	.zero		2688


//--------------------- SYMBOLS --------------------------

	.type		.nv.reservedSmem.offset0,@object
	.size		.nv.reservedSmem.offset0,0x4
	.type		__assertfail,@function
